//
// Generated by NVIDIA NVVM Compiler
//
// Compiler Build ID: CL-36424714
// Cuda compilation tools, release 13.0, V13.0.88
// Based on NVVM 20.0.0
//

.version 9.0
.target sm_100
.address_size 64

	// .globl	_Z15quantize_kernelPKfPffim

.visible .entry _Z15quantize_kernelPKfPffim(
	.param .u64 .ptr .align 1 _Z15quantize_kernelPKfPffim_param_0,
	.param .u64 .ptr .align 1 _Z15quantize_kernelPKfPffim_param_1,
	.param .f32 _Z15quantize_kernelPKfPffim_param_2,
	.param .u32 _Z15quantize_kernelPKfPffim_param_3,
	.param .u64 _Z15quantize_kernelPKfPffim_param_4
)
{
	.reg .pred 	%p<9>;
	.reg .b32 	%r<23>;
	.reg .b32 	%f<7>;
	.reg .b64 	%rd<27>;

	ld.param.u64 	%rd7, [_Z15quantize_kernelPKfPffim_param_0];
	ld.param.u64 	%rd8, [_Z15quantize_kernelPKfPffim_param_1];
	ld.param.f32 	%f2, [_Z15quantize_kernelPKfPffim_param_2];
	ld.param.u32 	%r6, [_Z15quantize_kernelPKfPffim_param_3];
	ld.param.u64 	%rd9, [_Z15quantize_kernelPKfPffim_param_4];
	mov.u32 	%r7, %ctaid.x;
	mov.u32 	%r8, %ntid.x;
	mov.u32 	%r9, %tid.x;
	mad.lo.s32 	%r10, %r7, %r8, %r9;
	cvt.u64.u32 	%rd1, %r10;
	setp.le.u64 	%p1, %rd9, %rd1;
	@%p1 bra 	$L__BB0_9;
	cvta.to.global.u64 	%rd10, %rd7;
	shl.b64 	%rd11, %rd1, 2;
	add.s64 	%rd12, %rd10, %rd11;
	ld.global.nc.f32 	%f3, [%rd12];
	div.rn.f32 	%f1, %f3, %f2;
	add.s32 	%r1, %r6, -1;
	mov.b32 	%r2, %f1;
	abs.f32 	%f4, %f1;
	setp.nan.f32 	%p2, %f4, %f4;
	mov.b32 	%r11, 0;
	mov.u32 	%r22, %r11;
	@%p2 bra 	$L__BB0_8;
	setp.ge.f32 	%p3, %f1, 0f5F000000;
	mov.b32 	%r22, -1;
	@%p3 bra 	$L__BB0_8;
	setp.le.f32 	%p4, %f1, 0fDF000000;
	mov.u32 	%r22, %r11;
	@%p4 bra 	$L__BB0_8;
	shr.u32 	%r14, %r2, 23;
	and.b32  	%r3, %r14, 255;
	cvt.u64.u32 	%rd14, %r2;
	shl.b64 	%rd15, %rd14, 39;
	and.b64  	%rd16, %rd15, 4611685468671574016;
	or.b64  	%rd2, %rd16, 4611686018427387904;
	setp.lt.u32 	%p5, %r3, 126;
	mov.b64 	%rd25, 0;
	mov.u64 	%rd26, %rd25;
	@%p5 bra 	$L__BB0_7;
	setp.eq.s32 	%p6, %r3, 189;
	mov.u64 	%rd25, %rd2;
	@%p6 bra 	$L__BB0_7;
	add.s32 	%r15, %r3, -125;
	shl.b64 	%rd18, %rd2, %r15;
	sub.s32 	%r16, 189, %r3;
	shr.u64 	%rd25, %rd2, %r16;
	shr.u64 	%rd26, %rd18, 63;
$L__BB0_7:
	add.s64 	%rd19, %rd26, %rd25;
	setp.lt.s32 	%p7, %r2, 0;
	neg.s64 	%rd20, %rd19;
	selp.b64 	%rd21, %rd20, %rd19, %p7;
	cvt.u32.u64 	%r22, %rd21;
$L__BB0_8:
	mov.b32 	%r17, -1;
	shl.b32 	%r18, %r17, %r1;
	not.b32 	%r19, %r18;
	setp.gt.s32 	%p8, %r22, %r19;
	max.s32 	%r20, %r18, %r22;
	selp.b32 	%r21, %r19, %r20, %p8;
	cvt.rn.f32.s32 	%f5, %r21;
	mul.f32 	%f6, %f2, %f5;
	cvta.to.global.u64 	%rd22, %rd8;
	add.s64 	%rd24, %rd22, %rd11;
	st.global.f32 	[%rd24], %f6;
$L__BB0_9:
	ret;

}
	// .globl	_Z22quantize_packed_kernelPKfPhfim
.visible .entry _Z22quantize_packed_kernelPKfPhfim(
	.param .u64 .ptr .align 1 _Z22quantize_packed_kernelPKfPhfim_param_0,
	.param .u64 .ptr .align 1 _Z22quantize_packed_kernelPKfPhfim_param_1,
	.param .f32 _Z22quantize_packed_kernelPKfPhfim_param_2,
	.param .u32 _Z22quantize_packed_kernelPKfPhfim_param_3,
	.param .u64 _Z22quantize_packed_kernelPKfPhfim_param_4
)
{
	.reg .pred 	%p<16>;
	.reg .b16 	%rs<19>;
	.reg .b32 	%r<30>;
	.reg .b32 	%f<7>;
	.reg .b64 	%rd<35>;

	ld.param.u64 	%rd9, [_Z22quantize_packed_kernelPKfPhfim_param_0];
	ld.param.u64 	%rd10, [_Z22quantize_packed_kernelPKfPhfim_param_1];
	ld.param.f32 	%f2, [_Z22quantize_packed_kernelPKfPhfim_param_2];
	ld.param.u32 	%r8, [_Z22quantize_packed_kernelPKfPhfim_param_3];
	ld.param.u64 	%rd11, [_Z22quantize_packed_kernelPKfPhfim_param_4];
	cvta.to.global.u64 	%rd1, %rd10;
	mov.u32 	%r9, %ctaid.x;
	mov.u32 	%r10, %ntid.x;
	mov.u32 	%r11, %tid.x;
	mad.lo.s32 	%r12, %r9, %r10, %r11;
	cvt.u64.u32 	%rd2, %r12;
	setp.le.u64 	%p1, %rd11, %rd2;
	@%p1 bra 	$L__BB1_21;
	cvta.to.global.u64 	%rd12, %rd9;
	add.s32 	%r14, %r8, -1;
	mov.b32 	%r15, -1;
	shl.b32 	%r1, %r15, %r14;
	shl.b64 	%rd13, %rd2, 2;
	add.s64 	%rd14, %rd12, %rd13;
	ld.global.nc.f32 	%f3, [%rd14];
	div.rn.f32 	%f1, %f3, %f2;
	mov.b32 	%r2, %f1;
	abs.f32 	%f4, %f1;
	setp.nan.f32 	%p2, %f4, %f4;
	mov.b32 	%r13, 0;
	mov.u32 	%r29, %r13;
	@%p2 bra 	$L__BB1_8;
	setp.ge.f32 	%p3, %f1, 0f5F000000;
	mov.b32 	%r29, -1;
	@%p3 bra 	$L__BB1_8;
	setp.le.f32 	%p4, %f1, 0fDF000000;
	mov.u32 	%r29, %r13;
	@%p4 bra 	$L__BB1_8;
	shr.u32 	%r18, %r2, 23;
	and.b32  	%r3, %r18, 255;
	cvt.u64.u32 	%rd16, %r2;
	shl.b64 	%rd17, %rd16, 39;
	and.b64  	%rd18, %rd17, 4611685468671574016;
	or.b64  	%rd3, %rd18, 4611686018427387904;
	setp.lt.u32 	%p5, %r3, 126;
	mov.b64 	%rd33, 0;
	mov.u64 	%rd34, %rd33;
	@%p5 bra 	$L__BB1_7;
	setp.eq.s32 	%p6, %r3, 189;
	mov.u64 	%rd33, %rd3;
	@%p6 bra 	$L__BB1_7;
	add.s32 	%r19, %r3, -125;
	shl.b64 	%rd20, %rd3, %r19;
	sub.s32 	%r20, 189, %r3;
	shr.u64 	%rd33, %rd3, %r20;
	shr.u64 	%rd34, %rd20, 63;
$L__BB1_7:
	add.s64 	%rd21, %rd34, %rd33;
	setp.lt.s32 	%p7, %r2, 0;
	neg.s64 	%rd22, %rd21;
	selp.b64 	%rd23, %rd22, %rd21, %p7;
	cvt.u32.u64 	%r29, %rd23;
$L__BB1_8:
	not.b32 	%r21, %r1;
	min.s32 	%r22, %r29, %r21;
	max.s32 	%r6, %r22, %r1;
	setp.gt.s32 	%p8, %r8, 7;
	@%p8 bra 	$L__BB1_13;
	setp.eq.s32 	%p12, %r8, 2;
	@%p12 bra 	$L__BB1_20;
	setp.eq.s32 	%p13, %r8, 4;
	@%p13 bra 	$L__BB1_11;
	bra.uni 	$L__BB1_21;
$L__BB1_11:
	shr.u64 	%rd26, %rd2, 1;
	sub.s32 	%r7, %r6, %r1;
	add.s64 	%rd8, %rd1, %rd26;
	ld.global.u8 	%rs1, [%rd8];
	and.b64  	%rd27, %rd2, 1;
	setp.eq.b64 	%p14, %rd27, 1;
	not.pred 	%p15, %p14;
	@%p15 bra 	$L__BB1_19;
	and.b16  	%rs11, %rs1, 15;
	cvt.u16.u32 	%rs12, %r7;
	shl.b16 	%rs13, %rs12, 4;
	or.b16  	%rs14, %rs11, %rs13;
	st.global.u8 	[%rd8], %rs14;
	bra.uni 	$L__BB1_21;
$L__BB1_13:
	setp.eq.s32 	%p9, %r8, 8;
	@%p9 bra 	$L__BB1_18;
	setp.eq.s32 	%p10, %r8, 16;
	@%p10 bra 	$L__BB1_17;
	setp.ne.s32 	%p11, %r8, 32;
	@%p11 bra 	$L__BB1_21;
	cvt.rn.f32.s32 	%f5, %r6;
	mul.f32 	%f6, %f2, %f5;
	add.s64 	%rd32, %rd1, %rd13;
	st.global.f32 	[%rd32], %f6;
	bra.uni 	$L__BB1_21;
$L__BB1_17:
	sub.s32 	%r28, %r6, %r1;
	shl.b64 	%rd29, %rd2, 1;
	add.s64 	%rd30, %rd1, %rd29;
	st.global.u16 	[%rd30], %r28;
	bra.uni 	$L__BB1_21;
$L__BB1_18:
	sub.s32 	%r27, %r6, %r1;
	add.s64 	%rd28, %rd1, %rd2;
	st.global.u8 	[%rd28], %r27;
	bra.uni 	$L__BB1_21;
$L__BB1_19:
	and.b16  	%rs15, %rs1, 240;
	cvt.u16.u32 	%rs16, %r7;
	and.b16  	%rs17, %rs16, 15;
	or.b16  	%rs18, %rs15, %rs17;
	st.global.u8 	[%rd8], %rs18;
	bra.uni 	$L__BB1_21;
$L__BB1_20:
	cvt.u32.u64 	%r23, %rd2;
	shr.u64 	%rd24, %rd2, 2;
	shl.b32 	%r24, %r23, 1;
	and.b32  	%r25, %r24, 6;
	sub.s32 	%r26, %r6, %r1;
	add.s64 	%rd25, %rd1, %rd24;
	ld.global.u8 	%rs2, [%rd25];
	mov.b16 	%rs3, 3;
	shl.b16 	%rs4, %rs3, %r25;
	not.b16 	%rs5, %rs4;
	and.b16  	%rs6, %rs2, %rs5;
	cvt.u16.u32 	%rs7, %r26;
	and.b16  	%rs8, %rs7, 3;
	shl.b16 	%rs9, %rs8, %r25;
	or.b16  	%rs10, %rs6, %rs9;
	st.global.u8 	[%rd25], %rs10;
$L__BB1_21:
	ret;

}
	// .globl	_Z20unpack_packed_kernelPKhPffim
.visible .entry _Z20unpack_packed_kernelPKhPffim(
	.param .u64 .ptr .align 1 _Z20unpack_packed_kernelPKhPffim_param_0,
	.param .u64 .ptr .align 1 _Z20unpack_packed_kernelPKhPffim_param_1,
	.param .f32 _Z20unpack_packed_kernelPKhPffim_param_2,
	.param .u32 _Z20unpack_packed_kernelPKhPffim_param_3,
	.param .u64 _Z20unpack_packed_kernelPKhPffim_param_4
)
{
	.reg .pred 	%p<9>;
	.reg .b16 	%rs<9>;
	.reg .b32 	%r<22>;
	.reg .b32 	%f<11>;
	.reg .b64 	%rd<26>;

	ld.param.u64 	%rd4, [_Z20unpack_packed_kernelPKhPffim_param_0];
	ld.param.u64 	%rd5, [_Z20unpack_packed_kernelPKhPffim_param_1];
	ld.param.f32 	%f1, [_Z20unpack_packed_kernelPKhPffim_param_2];
	ld.param.u32 	%r2, [_Z20unpack_packed_kernelPKhPffim_param_3];
	ld.param.u64 	%rd6, [_Z20unpack_packed_kernelPKhPffim_param_4];
	cvta.to.global.u64 	%rd1, %rd5;
	cvta.to.global.u64 	%rd2, %rd4;
	mov.u32 	%r3, %ctaid.x;
	mov.u32 	%r4, %ntid.x;
	mov.u32 	%r5, %tid.x;
	mad.lo.s32 	%r6, %r3, %r4, %r5;
	cvt.u64.u32 	%rd3, %r6;
	setp.le.u64 	%p1, %rd6, %rd3;
	@%p1 bra 	$L__BB2_12;
	add.s32 	%r7, %r2, -1;
	mov.b32 	%r8, -1;
	shl.b32 	%r1, %r8, %r7;
	setp.gt.s32 	%p2, %r2, 7;
	@%p2 bra 	$L__BB2_5;
	setp.eq.s32 	%p6, %r2, 2;
	@%p6 bra 	$L__BB2_11;
	setp.eq.s32 	%p7, %r2, 4;
	@%p7 bra 	$L__BB2_4;
	bra.uni 	$L__BB2_12;
$L__BB2_4:
	shr.u64 	%rd11, %rd3, 1;
	add.s64 	%rd12, %rd2, %rd11;
	ld.global.nc.u8 	%rs2, [%rd12];
	cvt.u16.u8 	%rs3, %rs2;
	and.b64  	%rd13, %rd3, 1;
	setp.eq.b64 	%p8, %rd13, 1;
	shr.u16 	%rs4, %rs3, 4;
	and.b16  	%rs5, %rs3, 15;
	selp.b16 	%rs6, %rs4, %rs5, %p8;
	cvt.u32.u16 	%r16, %rs6;
	add.s32 	%r17, %r1, %r16;
	cvt.rn.f32.s32 	%f4, %r17;
	mul.f32 	%f5, %f1, %f4;
	shl.b64 	%rd14, %rd3, 2;
	add.s64 	%rd15, %rd1, %rd14;
	st.global.f32 	[%rd15], %f5;
	bra.uni 	$L__BB2_12;
$L__BB2_5:
	setp.eq.s32 	%p3, %r2, 8;
	@%p3 bra 	$L__BB2_10;
	setp.eq.s32 	%p4, %r2, 16;
	@%p4 bra 	$L__BB2_9;
	setp.ne.s32 	%p5, %r2, 32;
	@%p5 bra 	$L__BB2_12;
	shl.b64 	%rd23, %rd3, 2;
	add.s64 	%rd24, %rd2, %rd23;
	ld.global.nc.f32 	%f10, [%rd24];
	add.s64 	%rd25, %rd1, %rd23;
	st.global.f32 	[%rd25], %f10;
	bra.uni 	$L__BB2_12;
$L__BB2_9:
	shl.b64 	%rd19, %rd3, 1;
	add.s64 	%rd20, %rd2, %rd19;
	ld.global.nc.u16 	%rs8, [%rd20];
	cvt.u32.u16 	%r20, %rs8;
	add.s32 	%r21, %r1, %r20;
	cvt.rn.f32.s32 	%f8, %r21;
	mul.f32 	%f9, %f1, %f8;
	shl.b64 	%rd21, %rd3, 2;
	add.s64 	%rd22, %rd1, %rd21;
	st.global.f32 	[%rd22], %f9;
	bra.uni 	$L__BB2_12;
$L__BB2_10:
	add.s64 	%rd16, %rd2, %rd3;
	ld.global.nc.u8 	%rs7, [%rd16];
	cvt.u32.u8 	%r18, %rs7;
	add.s32 	%r19, %r1, %r18;
	cvt.rn.f32.s32 	%f6, %r19;
	mul.f32 	%f7, %f1, %f6;
	shl.b64 	%rd17, %rd3, 2;
	add.s64 	%rd18, %rd1, %rd17;
	st.global.f32 	[%rd18], %f7;
	bra.uni 	$L__BB2_12;
$L__BB2_11:
	cvt.u32.u64 	%r9, %rd3;
	shr.u64 	%rd7, %rd3, 2;
	shl.b32 	%r10, %r9, 1;
	and.b32  	%r11, %r10, 6;
	add.s64 	%rd8, %rd2, %rd7;
	ld.global.nc.u8 	%rs1, [%rd8];
	cvt.u32.u8 	%r12, %rs1;
	shr.u32 	%r13, %r12, %r11;
	and.b32  	%r14, %r13, 3;
	add.s32 	%r15, %r14, %r1;
	cvt.rn.f32.s32 	%f2, %r15;
	mul.f32 	%f3, %f1, %f2;
	shl.b64 	%rd9, %rd3, 2;
	add.s64 	%rd10, %rd1, %rd9;
	st.global.f32 	[%rd10], %f3;
$L__BB2_12:
	ret;

}


// ===== COMPILED SASS (sm_100) =====

	.target	sm_100

	.elftype	@"ET_EXEC"


//--------------------- .note.nv.tkinfo           --------------------------
	.section	.note.nv.tkinfo,"",@"SHT_NOTE"
	.sectionflags	@"SHF_NOTE_NV_TKINFO"
	.tkinfo
        /*0018*/ 	.word	0x00000002
        /*0030*/ 	.string	""
        /*0030*/ 	.string	"ptxas"
        /*0030*/ 	.string	"Cuda compilation tools, release 13.0, V13.0.88"
        /*0030*/ 	.string	"Build cuda_13.0.r13.0/compiler.36424714_0"
        /*0030*/ 	.string	"-arch sm_100 -m 64 "



//--------------------- .note.nv.cuinfo           --------------------------
	.section	.note.nv.cuinfo,"",@"SHT_NOTE"
	.sectionflags	@"SHF_NOTE_NV_CUINFO"
        /*0018*/ 	.short	0x0002
        /*001a*/ 	.short	0x0064
        /*001c*/ 	.short	0x0082
	.zero		2


//--------------------- .nv.info                  --------------------------
	.section	.nv.info,"",@"SHT_CUDA_INFO"
	.align	4


	//----- nvinfo : EIATTR_REGCOUNT
	.align		4
        /*0000*/ 	.byte	0x04, 0x2f
        /*0002*/ 	.short	(.L_1 - .L_0)
	.align		4
.L_0:
        /*0004*/ 	.word	index@(_Z15quantize_kernelPKfPffim)
        /*0008*/ 	.word	0x00000010


	//----- nvinfo : EIATTR_FRAME_SIZE
	.align		4
.L_1:
        /*000c*/ 	.byte	0x04, 0x11
        /*000e*/ 	.short	(.L_3 - .L_2)
	.align		4
.L_2:
        /*0010*/ 	.word	index@($__internal_1_$__cuda_sm3x_div_rn_noftz_f32_slowpath)
        /*0014*/ 	.word	0x00000000


	//----- nvinfo : EIATTR_FRAME_SIZE
	.align		4
.L_3:
        /*0018*/ 	.byte	0x04, 0x11
        /*001a*/ 	.short	(.L_5 - .L_4)
	.align		4
.L_4:
        /*001c*/ 	.word	index@(_Z15quantize_kernelPKfPffim)
        /*0020*/ 	.word	0x00000000


	//----- nvinfo : EIATTR_REGCOUNT
	.align		4
.L_5:
        /*0024*/ 	.byte	0x04, 0x2f
        /*0026*/ 	.short	(.L_7 - .L_6)
	.align		4
.L_6:
        /*0028*/ 	.word	index@(_Z22quantize_packed_kernelPKfPhfim)
        /*002c*/ 	.word	0x00000012


	//----- nvinfo : EIATTR_FRAME_SIZE
	.align		4
.L_7:
        /*0030*/ 	.byte	0x04, 0x11
        /*0032*/ 	.short	(.L_9 - .L_8)
	.align		4
.L_8:
        /*0034*/ 	.word	index@($__internal_0_$__cuda_sm3x_div_rn_noftz_f32_slowpath)
        /*0038*/ 	.word	0x00000000


	//----- nvinfo : EIATTR_FRAME_SIZE
	.align		4
.L_9:
        /*003c*/ 	.byte	0x04, 0x11
        /*003e*/ 	.short	(.L_11 - .L_10)
	.align		4
.L_10:
        /*0040*/ 	.word	index@(_Z22quantize_packed_kernelPKfPhfim)
        /*0044*/ 	.word	0x00000000


	//----- nvinfo : EIATTR_REGCOUNT
	.align		4
.L_11:
        /*0048*/ 	.byte	0x04, 0x2f
        /*004a*/ 	.short	(.L_13 - .L_12)
	.align		4
.L_12:
        /*004c*/ 	.word	index@(_Z20unpack_packed_kernelPKhPffim)
        /*0050*/ 	.word	0x0000000a


	//----- nvinfo : EIATTR_FRAME_SIZE
	.align		4
.L_13:
        /*0054*/ 	.byte	0x04, 0x11
        /*0056*/ 	.short	(.L_15 - .L_14)
	.align		4
.L_14:
        /*0058*/ 	.word	index@(_Z20unpack_packed_kernelPKhPffim)
        /*005c*/ 	.word	0x00000000


	//----- nvinfo : EIATTR_MIN_STACK_SIZE
	.align		4
.L_15:
        /*0060*/ 	.byte	0x04, 0x12
        /*0062*/ 	.short	(.L_17 - .L_16)
	.align		4
.L_16:
        /*0064*/ 	.word	index@(_Z20unpack_packed_kernelPKhPffim)
        /*0068*/ 	.word	0x00000000


	//----- nvinfo : EIATTR_MIN_STACK_SIZE
	.align		4
.L_17:
        /*006c*/ 	.byte	0x04, 0x12
        /*006e*/ 	.short	(.L_19 - .L_18)
	.align		4
.L_18:
        /*0070*/ 	.word	index@(_Z22quantize_packed_kernelPKfPhfim)
        /*0074*/ 	.word	0x00000000


	//----- nvinfo : EIATTR_MIN_STACK_SIZE
	.align		4
.L_19:
        /*0078*/ 	.byte	0x04, 0x12
        /*007a*/ 	.short	(.L_21 - .L_20)
	.align		4
.L_20:
        /*007c*/ 	.word	index@(_Z15quantize_kernelPKfPffim)
        /*0080*/ 	.word	0x00000000
.L_21:


//--------------------- .nv.compat                --------------------------
	.section	.nv.compat,"",@"SHT_CUDA_COMPAT_INFO"
	.align	4
        /*0000*/ 	.byte	0x02, 0x09, 0x00, 0x00, 0x02, 0x02, 0x01, 0x00, 0x02, 0x05, 0x05, 0x00, 0x03, 0x07, 0x01, 0x01
        /*0010*/ 	.byte	0x02, 0x03, 0x00, 0x00, 0x02, 0x06, 0x01, 0x00, 0x04, 0x0b, 0x08, 0x00, 0x01, 0x00, 0x00, 0x00
        /*0020*/ 	.byte	0x00, 0x00, 0x00, 0x00


//--------------------- .nv.info._Z20unpack_packed_kernelPKhPffim --------------------------
	.section	.nv.info._Z20unpack_packed_kernelPKhPffim,"",@"SHT_CUDA_INFO"
	.sectionflags	@""
	.align	4


	//----- nvinfo : EIATTR_CUDA_API_VERSION
	.align		4
        /*0000*/ 	.byte	0x04, 0x37
        /*0002*/ 	.short	(.L_23 - .L_22)
.L_22:
        /*0004*/ 	.word	0x00000082


	//----- nvinfo : EIATTR_KPARAM_INFO
	.align		4
.L_23:
        /*0008*/ 	.byte	0x04, 0x17
        /*000a*/ 	.short	(.L_25 - .L_24)
.L_24:
        /*000c*/ 	.word	0x00000000
        /*0010*/ 	.short	0x0004
        /*0012*/ 	.short	0x0018
        /*0014*/ 	.byte	0x00, 0xf0, 0x21, 0x00


	//----- nvinfo : EIATTR_KPARAM_INFO
	.align		4
.L_25:
        /*0018*/ 	.byte	0x04, 0x17
        /*001a*/ 	.short	(.L_27 - .L_26)
.L_26:
        /*001c*/ 	.word	0x00000000
        /*0020*/ 	.short	0x0003
        /*0022*/ 	.short	0x0014
        /*0024*/ 	.byte	0x00, 0xf0, 0x11, 0x00


	//----- nvinfo : EIATTR_KPARAM_INFO
	.align		4
.L_27:
        /*0028*/ 	.byte	0x04, 0x17
        /*002a*/ 	.short	(.L_29 - .L_28)
.L_28:
        /*002c*/ 	.word	0x00000000
        /*0030*/ 	.short	0x0002
        /*0032*/ 	.short	0x0010
        /*0034*/ 	.byte	0x00, 0xf0, 0x11, 0x00


	//----- nvinfo : EIATTR_KPARAM_INFO
	.align		4
.L_29:
        /*0038*/ 	.byte	0x04, 0x17
        /*003a*/ 	.short	(.L_31 - .L_30)
.L_30:
        /*003c*/ 	.word	0x00000000
        /*0040*/ 	.short	0x0001
        /*0042*/ 	.short	0x0008
        /*0044*/ 	.byte	0x00, 0xf5, 0x21, 0x00


	//----- nvinfo : EIATTR_KPARAM_INFO
	.align		4
.L_31:
        /*0048*/ 	.byte	0x04, 0x17
        /*004a*/ 	.short	(.L_33 - .L_32)
.L_32:
        /*004c*/ 	.word	0x00000000
        /*0050*/ 	.short	0x0000
        /*0052*/ 	.short	0x0000
        /*0054*/ 	.byte	0x00, 0xf5, 0x21, 0x00


	//----- nvinfo : EIATTR_SPARSE_MMA_MASK
	.align		4
.L_33:
        /*0058*/ 	.byte	0x03, 0x50
        /*005a*/ 	.short	0x0000


	//----- nvinfo : EIATTR_MAXREG_COUNT
	.align		4
        /*005c*/ 	.byte	0x03, 0x1b
        /*005e*/ 	.short	0x00ff


	//----- nvinfo : EIATTR_MERCURY_ISA_VERSION
	.align		4
        /*0060*/ 	.byte	0x03, 0x5f
        /*0062*/ 	.short	0x0101


	//----- nvinfo : EIATTR_VRC_CTA_INIT_COUNT
	.align		4
        /*0064*/ 	.byte	0x02, 0x4a
	.zero		1
	.zero		1


	//----- nvinfo : EIATTR_EXIT_INSTR_OFFSETS
	.align		4
        /*0068*/ 	.byte	0x04, 0x1c
        /*006a*/ 	.short	(.L_35 - .L_34)


	//   ....[0]....
.L_34:
        /*006c*/ 	.word	0x00000080


	//   ....[1]....
        /*0070*/ 	.word	0x00000270


	//   ....[2]....
        /*0074*/ 	.word	0x00000380


	//   ....[3]....
        /*0078*/ 	.word	0x00000400


	//   ....[4]....
        /*007c*/ 	.word	0x000004a0


	//   ....[5]....
        /*0080*/ 	.word	0x00000560


	//   ....[6]....
        /*0084*/ 	.word	0x00000620


	//----- nvinfo : EIATTR_INDIRECT_BRANCH_TARGETS
	.align		4
.L_35:
        /*0088*/ 	.byte	0x04, 0x34
        /*008a*/ 	.short	(.L_37 - .L_36)


	//   ....[0]....
.L_36:
        /*008c*/ 	.word	.L_x_39@srel
        /*0090*/ 	.short	0x0
        /*0092*/ 	.short	0x0
        /*0094*/ 	.word	0x4
        /*0098*/ 	.word	.L_x_40@srel
        /*009c*/ 	.word	.L_x_41@srel
        /*00a0*/ 	.word	.L_x_42@srel
        /*00a4*/ 	.word	.L_x_41@srel


	//   ....[1]....
        /* <DEDUP_REMOVED lines=14> */


	//----- nvinfo : EIATTR_CBANK_PARAM_SIZE
	.align		4
.L_37:
        /*00dc*/ 	.byte	0x03, 0x19
        /*00de*/ 	.short	0x0020


	//----- nvinfo : EIATTR_PARAM_CBANK
	.align		4
        /*00e0*/ 	.byte	0x04, 0x0a
        /*00e2*/ 	.short	(.L_39 - .L_38)
	.align		4
.L_38:
        /*00e4*/ 	.word	index@(.nv.constant0._Z20unpack_packed_kernelPKhPffim)
        /*00e8*/ 	.short	0x0380
        /*00ea*/ 	.short	0x0020


	//----- nvinfo : EIATTR_SW_WAR
	.align		4
.L_39:
        /*00ec*/ 	.byte	0x04, 0x36
        /*00ee*/ 	.short	(.L_41 - .L_40)
.L_40:
        /*00f0*/ 	.word	0x00000008
.L_41:


//--------------------- .nv.info._Z22quantize_packed_kernelPKfPhfim --------------------------
	.section	.nv.info._Z22quantize_packed_kernelPKfPhfim,"",@"SHT_CUDA_INFO"
	.sectionflags	@""
	.align	4


	//----- nvinfo : EIATTR_CUDA_API_VERSION
	.align		4
        /*0000*/ 	.byte	0x04, 0x37
        /*0002*/ 	.short	(.L_43 - .L_42)
.L_42:
        /*0004*/ 	.word	0x00000082


	//----- nvinfo : EIATTR_KPARAM_INFO
	.align		4
.L_43:
        /*0008*/ 	.byte	0x04, 0x17
        /*000a*/ 	.short	(.L_45 - .L_44)
.L_44:
        /*000c*/ 	.word	0x00000000
        /*0010*/ 	.short	0x0004
        /*0012*/ 	.short	0x0018
        /*0014*/ 	.byte	0x00, 0xf0, 0x21, 0x00


	//----- nvinfo : EIATTR_KPARAM_INFO
	.align		4
.L_45:
        /*0018*/ 	.byte	0x04, 0x17
        /*001a*/ 	.short	(.L_47 - .L_46)
.L_46:
        /*001c*/ 	.word	0x00000000
        /*0020*/ 	.short	0x0003
        /*0022*/ 	.short	0x0014
        /*0024*/ 	.byte	0x00, 0xf0, 0x11, 0x00


	//----- nvinfo : EIATTR_KPARAM_INFO
	.align		4
.L_47:
        /*0028*/ 	.byte	0x04, 0x17
        /*002a*/ 	.short	(.L_49 - .L_48)
.L_48:
        /*002c*/ 	.word	0x00000000
        /*0030*/ 	.short	0x0002
        /*0032*/ 	.short	0x0010
        /*0034*/ 	.byte	0x00, 0xf0, 0x11, 0x00


	//----- nvinfo : EIATTR_KPARAM_INFO
	.align		4
.L_49:
        /*0038*/ 	.byte	0x04, 0x17
        /*003a*/ 	.short	(.L_51 - .L_50)
.L_50:
        /*003c*/ 	.word	0x00000000
        /*0040*/ 	.short	0x0001
        /*0042*/ 	.short	0x0008
        /*0044*/ 	.byte	0x00, 0xf5, 0x21, 0x00


	//----- nvinfo : EIATTR_KPARAM_INFO
	.align		4
.L_51:
        /*0048*/ 	.byte	0x04, 0x17
        /*004a*/ 	.short	(.L_53 - .L_52)
.L_52:
        /*004c*/ 	.word	0x00000000
        /*0050*/ 	.short	0x0000
        /*0052*/ 	.short	0x0000
        /*0054*/ 	.byte	0x00, 0xf5, 0x21, 0x00


	//----- nvinfo : EIATTR_SPARSE_MMA_MASK
	.align		4
.L_53:
        /*0058*/ 	.byte	0x03, 0x50
        /*005a*/ 	.short	0x0000


	//----- nvinfo : EIATTR_MAXREG_COUNT
	.align		4
        /*005c*/ 	.byte	0x03, 0x1b
        /*005e*/ 	.short	0x00ff


	//----- nvinfo : EIATTR_MERCURY_ISA_VERSION
	.align		4
        /*0060*/ 	.byte	0x03, 0x5f
        /*0062*/ 	.short	0x0101


	//----- nvinfo : EIATTR_VRC_CTA_INIT_COUNT
	.align		4
        /*0064*/ 	.byte	0x02, 0x4a
	.zero		1
	.zero		1


	//----- nvinfo : EIATTR_EXIT_INSTR_OFFSETS
	.align		4
        /*0068*/ 	.byte	0x04, 0x1c
        /*006a*/ 	.short	(.L_55 - .L_54)


	//   ....[0]....
.L_54:
        /*006c*/ 	.word	0x00000080


	//   ....[1]....
        /*0070*/ 	.word	0x00000580


	//   ....[2]....
        /*0074*/ 	.word	0x000005c0


	//   ....[3]....
        /*0078*/ 	.word	0x000006e0


	//   ....[4]....
        /*007c*/ 	.word	0x00000760


	//   ....[5]....
        /*0080*/ 	.word	0x000007e0


	//   ....[6]....
        /*0084*/ 	.word	0x00000840


	//   ....[7]....
        /*0088*/ 	.word	0x000008a0


	//----- nvinfo : EIATTR_INDIRECT_BRANCH_TARGETS
	.align		4
.L_55:
        /*008c*/ 	.byte	0x04, 0x34
        /*008e*/ 	.short	(.L_57 - .L_56)


	//   ....[0]....
.L_56:
        /* <DEDUP_REMOVED lines=8> */


	//   ....[1]....
        /* <DEDUP_REMOVED lines=14> */


	//----- nvinfo : EIATTR_CRS_STACK_SIZE
	.align		4
.L_57:
        /*00e0*/ 	.byte	0x04, 0x1e
        /*00e2*/ 	.short	(.L_59 - .L_58)
.L_58:
        /*00e4*/ 	.word	0x00000000


	//----- nvinfo : EIATTR_CBANK_PARAM_SIZE
	.align		4
.L_59:
        /*00e8*/ 	.byte	0x03, 0x19
        /*00ea*/ 	.short	0x0020


	//----- nvinfo : EIATTR_PARAM_CBANK
	.align		4
        /*00ec*/ 	.byte	0x04, 0x0a
        /*00ee*/ 	.short	(.L_61 - .L_60)
	.align		4
.L_60:
        /*00f0*/ 	.word	index@(.nv.constant0._Z22quantize_packed_kernelPKfPhfim)
        /*00f4*/ 	.short	0x0380
        /*00f6*/ 	.short	0x0020


	//----- nvinfo : EIATTR_SW_WAR
	.align		4
.L_61:
        /*00f8*/ 	.byte	0x04, 0x36
        /*00fa*/ 	.short	(.L_63 - .L_62)
.L_62:
        /*00fc*/ 	.word	0x00000008
.L_63:


//--------------------- .nv.info._Z15quantize_kernelPKfPffim --------------------------
	.section	.nv.info._Z15quantize_kernelPKfPffim,"",@"SHT_CUDA_INFO"
	.sectionflags	@""
	.align	4


	//----- nvinfo : EIATTR_CUDA_API_VERSION
	.align		4
        /*0000*/ 	.byte	0x04, 0x37
        /*0002*/ 	.short	(.L_65 - .L_64)
.L_64:
        /*0004*/ 	.word	0x00000082


	//----- nvinfo : EIATTR_KPARAM_INFO
	.align		4
.L_65:
        /*0008*/ 	.byte	0x04, 0x17
        /*000a*/ 	.short	(.L_67 - .L_66)
.L_66:
        /*000c*/ 	.word	0x00000000
        /*0010*/ 	.short	0x0004
        /*0012*/ 	.short	0x0018
        /*0014*/ 	.byte	0x00, 0xf0, 0x21, 0x00


	//----- nvinfo : EIATTR_KPARAM_INFO
	.align		4
.L_67:
        /*0018*/ 	.byte	0x04, 0x17
        /*001a*/ 	.short	(.L_69 - .L_68)
.L_68:
        /*001c*/ 	.word	0x00000000
        /*0020*/ 	.short	0x0003
        /*0022*/ 	.short	0x0014
        /*0024*/ 	.byte	0x00, 0xf0, 0x11, 0x00


	//----- nvinfo : EIATTR_KPARAM_INFO
	.align		4
.L_69:
        /*0028*/ 	.byte	0x04, 0x17
        /*002a*/ 	.short	(.L_71 - .L_70)
.L_70:
        /*002c*/ 	.word	0x00000000
        /*0030*/ 	.short	0x0002
        /*0032*/ 	.short	0x0010
        /*0034*/ 	.byte	0x00, 0xf0, 0x11, 0x00


	//----- nvinfo : EIATTR_KPARAM_INFO
	.align		4
.L_71:
        /*0038*/ 	.byte	0x04, 0x17
        /*003a*/ 	.short	(.L_73 - .L_72)
.L_72:
        /*003c*/ 	.word	0x00000000
        /*0040*/ 	.short	0x0001
        /*0042*/ 	.short	0x0008
        /*0044*/ 	.byte	0x00, 0xf5, 0x21, 0x00


	//----- nvinfo : EIATTR_KPARAM_INFO
	.align		4
.L_73:
        /*0048*/ 	.byte	0x04, 0x17
        /*004a*/ 	.short	(.L_75 - .L_74)
.L_74:
        /*004c*/ 	.word	0x00000000
        /*0050*/ 	.short	0x0000
        /*0052*/ 	.short	0x0000
        /*0054*/ 	.byte	0x00, 0xf5, 0x21, 0x00


	//----- nvinfo : EIATTR_SPARSE_MMA_MASK
	.align		4
.L_75:
        /*0058*/ 	.byte	0x03, 0x50
        /*005a*/ 	.short	0x0000


	//----- nvinfo : EIATTR_MAXREG_COUNT
	.align		4
        /*005c*/ 	.byte	0x03, 0x1b
        /*005e*/ 	.short	0x00ff


	//----- nvinfo : EIATTR_MERCURY_ISA_VERSION
	.align		4
        /*0060*/ 	.byte	0x03, 0x5f
        /*0062*/ 	.short	0x0101


	//----- nvinfo : EIATTR_VRC_CTA_INIT_COUNT
	.align		4
        /*0064*/ 	.byte	0x02, 0x4a
	.zero		1
	.zero		1


	//----- nvinfo : EIATTR_EXIT_INSTR_OFFSETS
	.align		4
        /*0068*/ 	.byte	0x04, 0x1c
        /*006a*/ 	.short	(.L_77 - .L_76)


	//   ....[0]....
.L_76:
        /*006c*/ 	.word	0x00000080


	//   ....[1]....
        /*0070*/ 	.word	0x000004c0


	//----- nvinfo : EIATTR_CRS_STACK_SIZE
	.align		4
.L_77:
        /*0074*/ 	.byte	0x04, 0x1e
        /*0076*/ 	.short	(.L_79 - .L_78)
.L_78:
        /*0078*/ 	.word	0x00000000


	//----- nvinfo : EIATTR_CBANK_PARAM_SIZE
	.align		4
.L_79:
        /*007c*/ 	.byte	0x03, 0x19
        /*007e*/ 	.short	0x0020


	//----- nvinfo : EIATTR_PARAM_CBANK
	.align		4
        /*0080*/ 	.byte	0x04, 0x0a
        /*0082*/ 	.short	(.L_81 - .L_80)
	.align		4
.L_80:
        /*0084*/ 	.word	index@(.nv.constant0._Z15quantize_kernelPKfPffim)
        /*0088*/ 	.short	0x0380
        /*008a*/ 	.short	0x0020


	//----- nvinfo : EIATTR_SW_WAR
	.align		4
.L_81:
        /*008c*/ 	.byte	0x04, 0x36
        /*008e*/ 	.short	(.L_83 - .L_82)
.L_82:
        /*0090*/ 	.word	0x00000008
.L_83:


//--------------------- .nv.callgraph             --------------------------
	.section	.nv.callgraph,"",@"SHT_CUDA_CALLGRAPH"
	.align	4
	.sectionentsize	8
	.align		4
        /*0000*/ 	.word	0x00000000
	.align		4
        /*0004*/ 	.word	0xffffffff
	.align		4
        /*0008*/ 	.word	0x00000000
	.align		4
        /*000c*/ 	.word	0xfffffffe
	.align		4
        /*0010*/ 	.word	0x00000000
	.align		4
        /*0014*/ 	.word	0xfffffffd
	.align		4
        /*0018*/ 	.word	0x00000000
	.align		4
        /*001c*/ 	.word	0xfffffffc


//--------------------- .nv.constant2._Z20unpack_packed_kernelPKhPffim --------------------------
	.section	.nv.constant2._Z20unpack_packed_kernelPKhPffim,"a",@progbits
	.sectionflags	@""
	.align	4
.nv.constant2._Z20unpack_packed_kernelPKhPffim:
        /*0000*/ 	.byte	0x80, 0x02, 0x00, 0x00, 0x80, 0x03, 0x00, 0x00, 0x60, 0x01, 0x00, 0x00, 0x80, 0x03, 0x00, 0x00
        /*0010*/ 	.byte	0x70, 0x05, 0x00, 0x00, 0xf0, 0x03, 0x00, 0x00, 0xf0, 0x03, 0x00, 0x00, 0xf0, 0x03, 0x00, 0x00
        /*0020*/ 	.byte	0xf0, 0x03, 0x00, 0x00, 0xf0, 0x03, 0x00, 0x00, 0xf0, 0x03, 0x00, 0x00, 0xf0, 0x03, 0x00, 0x00
        /*0030*/ 	.byte	0xb0, 0x04, 0x00, 0x00, 0xf0, 0x03, 0x00, 0x00


//--------------------- .nv.constant2._Z22quantize_packed_kernelPKfPhfim --------------------------
	.section	.nv.constant2._Z22quantize_packed_kernelPKfPhfim,"a",@progbits
	.sectionflags	@""
	.align	4
.nv.constant2._Z22quantize_packed_kernelPKfPhfim:
        /*0000*/ 	.byte	0xd0, 0x05, 0x00, 0x00, 0xe0, 0x06, 0x00, 0x00, 0xc0, 0x04, 0x00, 0x00, 0xe0, 0x06, 0x00, 0x00
        /*0010*/ 	.byte	0x50, 0x08, 0x00, 0x00, 0x50, 0x07, 0x00, 0x00, 0x50, 0x07, 0x00, 0x00, 0x50, 0x07, 0x00, 0x00
        /*0020*/ 	.byte	0x50, 0x07, 0x00, 0x00, 0x50, 0x07, 0x00, 0x00, 0x50, 0x07, 0x00, 0x00, 0x50, 0x07, 0x00, 0x00
        /*0030*/ 	.byte	0xf0, 0x07, 0x00, 0x00, 0x50, 0x07, 0x00, 0x00


//--------------------- .text._Z20unpack_packed_kernelPKhPffim --------------------------
	.section	.text._Z20unpack_packed_kernelPKhPffim,"ax",@progbits
	.align	128
        .global         _Z20unpack_packed_kernelPKhPffim
        .type           _Z20unpack_packed_kernelPKhPffim,@function
        .size           _Z20unpack_packed_kernelPKhPffim,(.L_x_73 - _Z20unpack_packed_kernelPKhPffim)
        .other          _Z20unpack_packed_kernelPKhPffim,@"STO_CUDA_ENTRY STV_DEFAULT"
_Z20unpack_packed_kernelPKhPffim:
.text._Z20unpack_packed_kernelPKhPffim:
[----:B------:R-:W-:Y:S01]  /*0000*/  LDC R1, c[0x0][0x37c] ;  /* 0x0000df00ff017b82 */ /* 0x000fe20000000800 */
[----:B------:R-:W0:Y:S07]  /*0010*/  S2R R3, SR_TID.X ;  /* 0x0000000000037919 */ /* 0x000e2e0000002100 */
[----:B------:R-:W0:Y:S01]  /*0020*/  S2UR UR4, SR_CTAID.X ;  /* 0x00000000000479c3 */ /* 0x000e220000002500 */
[----:B------:R-:W1:Y:S07]  /*0030*/  LDCU.64 UR6, c[0x0][0x398] ;  /* 0x00007300ff0677ac */ /* 0x000e6e0008000a00 */
[----:B------:R-:W0:Y:S02]  /*0040*/  LDC R0, c[0x0][0x360] ;  /* 0x0000d800ff007b82 */ /* 0x000e240000000800 */
[----:B0-----:R-:W-:-:S05]  /*0050*/  IMAD R0, R0, UR4, R3 ;  /* 0x0000000400007c24 */ /* 0x001fca000f8e0203 */
[----:B-1----:R-:W-:-:S04]  /*0060*/  ISETP.GE.U32.AND P0, PT, R0, UR6, PT ;  /* 0x0000000600007c0c */ /* 0x002fc8000bf06070 */
[----:B------:R-:W-:-:S13]  /*0070*/  ISETP.GE.U32.AND.EX P0, PT, RZ, UR7, PT, P0 ;  /* 0x00000007ff007c0c */ /* 0x000fda000bf06100 */
[----:B------:R-:W-:Y:S05]  /*0080*/  @P0 EXIT ;  /* 0x000000000000094d */ /* 0x000fea0003800000 */
[----:B------:R-:W0:Y:S01]  /*0090*/  LDC R6, c[0x0][0x394] ;  /* 0x0000e500ff067b82 */ /* 0x000e220000000800 */
[----:B------:R-:W-:Y:S01]  /*00a0*/  IMAD.MOV.U32 R3, RZ, RZ, -0x1 ;  /* 0xffffffffff037424 */ /* 0x000fe200078e00ff */
[----:B------:R-:W1:Y:S01]  /*00b0*/  LDCU.64 UR4, c[0x0][0x358] ;  /* 0x00006b00ff0477ac */ /* 0x000e620008000a00 */
[C---:B0-----:R-:W-:Y:S01]  /*00c0*/  ISETP.GT.AND P0, PT, R6.reuse, 0x7, PT ;  /* 0x000000070600780c */ /* 0x041fe20003f04270 */
[----:B------:R-:W-:-:S05]  /*00d0*/  VIADD R2, R6, 0xffffffff ;  /* 0xffffffff06027836 */ /* 0x000fca0000000000 */
[----:B------:R-:W-:-:S07]  /*00e0*/  SHF.L.U32 R2, R3, R2, RZ ;  /* 0x0000000203027219 */ /* 0x000fce00000006ff */
[----:B-1----:R-:W-:Y:S05]  /*00f0*/  @P0 BRA `(.L_x_0) ;  /* 0x0000000000a40947 */ /* 0x002fea0003800000 */
[----:B------:R-:W-:-:S05]  /*0100*/  IMAD.MOV.U32 R3, RZ, RZ, -0x2 ;  /* 0xfffffffeff037424 */ /* 0x000fca00078e00ff */
[----:B------:R-:W-:-:S05]  /*0110*/  VIADDMNMX.U32 R3, R6, R3, 0x3, PT ;  /* 0x0000000306037446 */ /* 0x000fca0003800003 */
[----:B------:R-:W-:-:S04]  /*0120*/  IMAD.SHL.U32 R3, R3, 0x4, RZ ;  /* 0x0000000403037824 */ /* 0x000fc800078e00ff */
[----:B------:R-:W0:Y:S02]  /*0130*/  LDC R4, c[0x2][R3] ;  /* 0x0080000003047b82 */ /* 0x000e240000000800 */
[----:B0-----:R-:W-:-:S04]  /*0140*/  SHF.R.S32.HI R5, RZ, 0x1f, R4 ;  /* 0x0000001fff057819 */ /* 0x001fc80000011404 */
.L_x_39:
[----:B------:R-:W-:Y:S05]  /*0150*/  BRX R4 -0x160                                                           (*"BRANCH_TARGETS .L_x_40,.L_x_41,.L_x_42"*) ;  /* 0xfffffffc04a87949 */ /* 0x000fea000383ffff */
.L_x_42:
[----:B------:R-:W0:Y:S01]  /*0160*/  LDCU.128 UR8, c[0x0][0x380] ;  /* 0x00007000ff0877ac */ /* 0x000e220008000c00 */
[C---:B------:R-:W-:Y:S02]  /*0170*/  SHF.R.U64 R4, R0.reuse, 0x1, RZ ;  /* 0x0000000100047819 */ /* 0x040fe400000012ff */
[----:B------:R-:W-:Y:S01]  /*0180*/  LOP3.LUT R3, R0, 0x1, RZ, 0xc0, !PT ;  /* 0x0000000100037812 */ /* 0x000fe200078ec0ff */
[----:B------:R-:W1:Y:S01]  /*0190*/  LDCU UR6, c[0x0][0x390] ;  /* 0x00007200ff0677ac */ /* 0x000e620008000800 */
[----:B0-----:R-:W-:-:S05]  /*01a0*/  IADD3 R4, P0, PT, R4, UR8, RZ ;  /* 0x0000000804047c10 */ /* 0x001fca000ff1e0ff */
[----:B------:R-:W-:-:S05]  /*01b0*/  IMAD.X R5, RZ, RZ, UR9, P0 ;  /* 0x00000009ff057e24 */ /* 0x000fca00080e06ff */
[----:B------:R-:W2:Y:S01]  /*01c0*/  LDG.E.U8.CONSTANT R4, desc[UR4][R4.64] ;  /* 0x0000000404047981 */ /* 0x000ea2000c1e9100 */
[----:B------:R-:W-:-:S04]  /*01d0*/  ISETP.NE.U32.AND P0, PT, R3, 0x1, PT ;  /* 0x000000010300780c */ /* 0x000fc80003f05070 */
[----:B------:R-:W-:Y:S02]  /*01e0*/  ISETP.NE.U32.AND.EX P0, PT, RZ, RZ, PT, P0 ;  /* 0x000000ffff00720c */ /* 0x000fe40003f05100 */
[----:B--2---:R-:W-:-:S11]  /*01f0*/  SHF.R.U32.HI R3, RZ, 0x4, R4 ;  /* 0x00000004ff037819 */ /* 0x004fd60000011604 */
[----:B------:R-:W-:-:S05]  /*0200*/  @P0 LOP3.LUT R3, R4, 0xf, RZ, 0xc0, !PT ;  /* 0x0000000f04030812 */ /* 0x000fca00078ec0ff */
[----:B------:R-:W-:Y:S01]  /*0210*/  IMAD.IADD R3, R2, 0x1, R3 ;  /* 0x0000000102037824 */ /* 0x000fe200078e0203 */
[----:B------:R-:W-:-:S04]  /*0220*/  LEA R2, P0, R0, UR10, 0x2 ;  /* 0x0000000a00027c11 */ /* 0x000fc8000f8010ff */
[----:B------:R-:W-:Y:S02]  /*0230*/  I2FP.F32.S32 R6, R3 ;  /* 0x0000000300067245 */ /* 0x000fe40000201400 */
[----:B------:R-:W-:-:S03]  /*0240*/  LEA.HI.X R3, R0, UR11, RZ, 0x2, P0 ;  /* 0x0000000b00037c11 */ /* 0x000fc600080f14ff */
[----:B-1----:R-:W-:-:S05]  /*0250*/  FMUL R5, R6, UR6 ;  /* 0x0000000606057c20 */ /* 0x002fca0008400000 */
[----:B------:R-:W-:Y:S01]  /*0260*/  STG.E desc[UR4][R2.64], R5 ;  /* 0x0000000502007986 */ /* 0x000fe2000c101904 */
[----:B------:R-:W-:Y:S05]  /*0270*/  EXIT ;  /* 0x000000000000794d */ /* 0x000fea0003800000 */
.L_x_40:
[----:B------:R-:W0:Y:S01]  /*0280*/  LDCU.128 UR8, c[0x0][0x380] ;  /* 0x00007000ff0877ac */ /* 0x000e220008000c00 */
[C---:B------:R-:W-:Y:S01]  /*0290*/  SHF.R.U64 R4, R0.reuse, 0x2, RZ ;  /* 0x0000000200047819 */ /* 0x040fe200000012ff */
[----:B------:R-:W-:Y:S01]  /*02a0*/  IMAD.SHL.U32 R3, R0, 0x2, RZ ;  /* 0x0000000200037824 */ /* 0x000fe200078e00ff */
[----:B------:R-:W1:Y:S02]  /*02b0*/  LDCU UR6, c[0x0][0x390] ;  /* 0x00007200ff0677ac */ /* 0x000e640008000800 */
[----:B0-----:R-:W-:-:S05]  /*02c0*/  IADD3 R4, P0, PT, R4, UR8, RZ ;  /* 0x0000000804047c10 */ /* 0x001fca000ff1e0ff */
[----:B------:R-:W-:-:S05]  /*02d0*/  IMAD.X R5, RZ, RZ, UR9, P0 ;  /* 0x00000009ff057e24 */ /* 0x000fca00080e06ff */
[----:B------:R-:W2:Y:S01]  /*02e0*/  LDG.E.U8.CONSTANT R4, desc[UR4][R4.64] ;  /* 0x0000000404047981 */ /* 0x000ea2000c1e9100 */
[----:B------:R-:W-:-:S04]  /*02f0*/  LOP3.LUT R3, R3, 0x6, RZ, 0xc0, !PT ;  /* 0x0000000603037812 */ /* 0x000fc800078ec0ff */
[----:B--2---:R-:W-:-:S04]  /*0300*/  SHF.R.U32.HI R3, RZ, R3, R4 ;  /* 0x00000003ff037219 */ /* 0x004fc80000011604 */
[----:B------:R-:W-:-:S05]  /*0310*/  LOP3.LUT R3, R3, 0x3, RZ, 0xc0, !PT ;  /* 0x0000000303037812 */ /* 0x000fca00078ec0ff */
[----:B------:R-:W-:Y:S01]  /*0320*/  IMAD.IADD R3, R2, 0x1, R3 ;  /* 0x0000000102037824 */ /* 0x000fe200078e0203 */
[----:B------:R-:W-:-:S04]  /*0330*/  LEA R2, P0, R0, UR10, 0x2 ;  /* 0x0000000a00027c11 */ /* 0x000fc8000f8010ff */
[----:B------:R-:W-:Y:S02]  /*0340*/  I2FP.F32.S32 R6, R3 ;  /* 0x0000000300067245 */ /* 0x000fe40000201400 */
[----:B------:R-:W-:-:S03]  /*0350*/  LEA.HI.X R3, R0, UR11, RZ, 0x2, P0 ;  /* 0x0000000b00037c11 */ /* 0x000fc600080f14ff */
[----:B-1----:R-:W-:-:S05]  /*0360*/  FMUL R7, R6, UR6 ;  /* 0x0000000606077c20 */ /* 0x002fca0008400000 */
[----:B------:R0:W-:Y:S02]  /*0370*/  STG.E desc[UR4][R2.64], R7 ;  /* 0x0000000702007986 */ /* 0x0001e4000c101904 */
.L_x_41:
[----:B------:R-:W-:Y:S05]  /*0380*/  EXIT ;  /* 0x000000000000794d */ /* 0x000fea0003800000 */
.L_x_0:
[----:B------:R-:W-:-:S05]  /*0390*/  IMAD.MOV.U32 R3, RZ, RZ, -0x8 ;  /* 0xfffffff8ff037424 */ /* 0x000fca00078e00ff */
[----:B------:R-:W-:-:S05]  /*03a0*/  VIADDMNMX.U32 R3, R6, R3, 0x9, PT ;  /* 0x0000000906037446 */ /* 0x000fca0003800003 */
[----:B------:R-:W-:-:S04]  /*03b0*/  IMAD.SHL.U32 R3, R3, 0x4, RZ ;  /* 0x0000000403037824 */ /* 0x000fc800078e00ff */
[----:B------:R-:W0:Y:S02]  /*03c0*/  LDC R4, c[0x2][R3+0x10] ;  /* 0x0080040003047b82 */ /* 0x000e240000000800 */
[----:B0-----:R-:W-:-:S04]  /*03d0*/  SHF.R.S32.HI R5, RZ, 0x1f, R4 ;  /* 0x0000001fff057819 */ /* 0x001fc80000011404 */
.L_x_44:
[----:B------:R-:W-:Y:S05]  /*03e0*/  BRX R4 -0x3f0                                                           (*"BRANCH_TARGETS .L_x_45,.L_x_46,.L_x_53"*) ;  /* 0xfffffffc04047949 */ /* 0x000fea000383ffff */
.L_x_46:
[----:B------:R-:W-:-:S13]  /*03f0*/  ISETP.NE.AND P0, PT, R6, 0x20, PT ;  /* 0x000000200600780c */ /* 0x000fda0003f05270 */
[----:B------:R-:W-:Y:S05]  /*0400*/  @P0 EXIT ;  /* 0x000000000000094d */ /* 0x000fea0003800000 */
[----:B------:R-:W0:Y:S01]  /*0410*/  LDCU.128 UR8, c[0x0][0x380] ;  /* 0x00007000ff0877ac */ /* 0x000e220008000c00 */
[----:B------:R-:W-:Y:S01]  /*0420*/  IMAD.SHL.U32 R4, R0, 0x4, RZ ;  /* 0x0000000400047824 */ /* 0x000fe200078e00ff */
[----:B------:R-:W-:-:S04]  /*0430*/  SHF.R.U32.HI R0, RZ, 0x1e, R0 ;  /* 0x0000001eff007819 */ /* 0x000fc80000011600 */
[----:B0-----:R-:W-:-:S04]  /*0440*/  IADD3 R2, P0, PT, R4, UR8, RZ ;  /* 0x0000000804027c10 */ /* 0x001fc8000ff1e0ff */
[----:B------:R-:W-:-:S06]  /*0450*/  IADD3.X R3, PT, PT, R0, UR9, RZ, P0, !PT ;  /* 0x0000000900037c10 */ /* 0x000fcc00087fe4ff */
[----:B------:R-:W2:Y:S01]  /*0460*/  LDG.E.CONSTANT R3, desc[UR4][R2.64] ;  /* 0x0000000402037981 */ /* 0x000ea2000c1e9900 */
[----:B------:R-:W-:-:S04]  /*0470*/  IADD3 R4, P0, PT, R4, UR10, RZ ;  /* 0x0000000a04047c10 */ /* 0x000fc8000ff1e0ff */
[----:B------:R-:W-:-:S05]  /*0480*/  IADD3.X R5, PT, PT, R0, UR11, RZ, P0, !PT ;  /* 0x0000000b00057c10 */ /* 0x000fca00087fe4ff */
[----:B--2---:R-:W-:Y:S01]  /*0490*/  STG.E desc[UR4][R4.64], R3 ;  /* 0x0000000304007986 */ /* 0x004fe2000c101904 */
[----:B------:R-:W-:Y:S05]  /*04a0*/  EXIT ;  /* 0x000000000000794d */ /* 0x000fea0003800000 */
.L_x_53:
[----:B------:R-:W0:Y:S01]  /*04b0*/  LDCU.128 UR8, c[0x0][0x380] ;  /* 0x00007000ff0877ac */ /* 0x000e220008000c00 */
[----:B------:R-:W1:Y:S01]  /*04c0*/  LDCU UR6, c[0x0][0x390] ;  /* 0x00007200ff0677ac */ /* 0x000e620008000800 */
[----:B0-----:R-:W-:-:S04]  /*04d0*/  LEA R4, P0, R0, UR8, 0x1 ;  /* 0x0000000800047c11 */ /* 0x001fc8000f8008ff */
[----:B------:R-:W-:-:S06]  /*04e0*/  LEA.HI.X R5, R0, UR9, RZ, 0x1, P0 ;  /* 0x0000000900057c11 */ /* 0x000fcc00080f0cff */
[----:B------:R-:W2:Y:S02]  /*04f0*/  LDG.E.U16.CONSTANT R5, desc[UR4][R4.64] ;  /* 0x0000000404057981 */ /* 0x000ea4000c1e9500 */
[----:B--2---:R-:W-:Y:S01]  /*0500*/  IMAD.IADD R3, R2, 0x1, R5 ;  /* 0x0000000102037824 */ /* 0x004fe200078e0205 */
[----:B------:R-:W-:-:S04]  /*0510*/  LEA R2, P0, R0, UR10, 0x2 ;  /* 0x0000000a00027c11 */ /* 0x000fc8000f8010ff */
[----:B------:R-:W-:Y:S02]  /*0520*/  I2FP.F32.S32 R6, R3 ;  /* 0x0000000300067245 */ /* 0x000fe40000201400 */
[----:B------:R-:W-:-:S03]  /*0530*/  LEA.HI.X R3, R0, UR11, RZ, 0x2, P0 ;  /* 0x0000000b00037c11 */ /* 0x000fc600080f14ff */
[----:B-1----:R-:W-:-:S05]  /*0540*/  FMUL R7, R6, UR6 ;  /* 0x0000000606077c20 */ /* 0x002fca0008400000 */
[----:B------:R-:W-:Y:S01]  /*0550*/  STG.E desc[UR4][R2.64], R7 ;  /* 0x0000000702007986 */ /* 0x000fe2000c101904 */
[----:B------:R-:W-:Y:S05]  /*0560*/  EXIT ;  /* 0x000000000000794d */ /* 0x000fea0003800000 */
.L_x_45:
[----:B------:R-:W0:Y:S01]  /*0570*/  LDCU.128 UR8, c[0x0][0x380] ;  /* 0x00007000ff0877ac */ /* 0x000e220008000c00 */
[----:B------:R-:W1:Y:S01]  /*0580*/  LDCU UR6, c[0x0][0x390] ;  /* 0x00007200ff0677ac */ /* 0x000e620008000800 */
[----:B0-----:R-:W-:-:S05]  /*0590*/  IADD3 R4, P0, PT, R0, UR8, RZ ;  /* 0x0000000800047c10 */ /* 0x001fca000ff1e0ff */
[----:B------:R-:W-:-:S06]  /*05a0*/  IMAD.X R5, RZ, RZ, UR9, P0 ;  /* 0x00000009ff057e24 */ /* 0x000fcc00080e06ff */
[----:B------:R-:W2:Y:S02]  /*05b0*/  LDG.E.U8.CONSTANT R5, desc[UR4][R4.64] ;  /* 0x0000000404057981 */ /* 0x000ea4000c1e9100 */
[----:B--2---:R-:W-:Y:S01]  /*05c0*/  IMAD.IADD R3, R2, 0x1, R5 ;  /* 0x0000000102037824 */ /* 0x004fe200078e0205 */
[----:B------:R-:W-:-:S04]  /*05d0*/  LEA R2, P0, R0, UR10, 0x2 ;  /* 0x0000000a00027c11 */ /* 0x000fc8000f8010ff */
[----:B------:R-:W-:Y:S02]  /*05e0*/  I2FP.F32.S32 R6, R3 ;  /* 0x0000000300067245 */ /* 0x000fe40000201400 */
[----:B------:R-:W-:-:S03]  /*05f0*/  LEA.HI.X R3, R0, UR11, RZ, 0x2, P0 ;  /* 0x0000000b00037c11 */ /* 0x000fc600080f14ff */
[----:B-1----:R-:W-:-:S05]  /*0600*/  FMUL R7, R6, UR6 ;  /* 0x0000000606077c20 */ /* 0x002fca0008400000 */
[----:B------:R-:W-:Y:S01]  /*0610*/  STG.E desc[UR4][R2.64], R7 ;  /* 0x0000000702007986 */ /* 0x000fe2000c101904 */
[----:B------:R-:W-:Y:S05]  /*0620*/  EXIT ;  /* 0x000000000000794d */ /* 0x000fea0003800000 */
.L_x_1:
[----:B------:R-:W-:-:S00]  /*0630*/  BRA `(.L_x_1) ;  /* 0xfffffffc00fc7947 */ /* 0x000fc0000383ffff */
[----:B------:R-:W-:-:S00]  /*0640*/  NOP ;  /* 0x0000000000007918 */ /* 0x000fc00000000000 */
        /* <DEDUP_REMOVED lines=11> */
.L_x_73:


//--------------------- .text._Z22quantize_packed_kernelPKfPhfim --------------------------
	.section	.text._Z22quantize_packed_kernelPKfPhfim,"ax",@progbits
	.align	128
        .global         _Z22quantize_packed_kernelPKfPhfim
        .type           _Z22quantize_packed_kernelPKfPhfim,@function
        .size           _Z22quantize_packed_kernelPKfPhfim,(.L_x_71 - _Z22quantize_packed_kernelPKfPhfim)
        .other          _Z22quantize_packed_kernelPKfPhfim,@"STO_CUDA_ENTRY STV_DEFAULT"
_Z22quantize_packed_kernelPKfPhfim:
.text._Z22quantize_packed_kernelPKfPhfim:
        /* <DEDUP_REMOVED lines=9> */
[----:B------:R-:W0:Y:S01]  /*0090*/  LDCU.64 UR6, c[0x0][0x380] ;  /* 0x00007000ff0677ac */ /* 0x000e220008000a00 */
[----:B------:R-:W-:Y:S01]  /*00a0*/  IMAD.SHL.U32 R4, R2, 0x4, RZ ;  /* 0x0000000402047824 */ /* 0x000fe200078e00ff */
[----:B------:R-:W-:Y:S01]  /*00b0*/  SHF.R.U32.HI R9, RZ, 0x1e, R2 ;  /* 0x0000001eff097819 */ /* 0x000fe20000011602 */
[----:B------:R-:W1:Y:S01]  /*00c0*/  LDC R10, c[0x0][0x390] ;  /* 0x0000e400ff0a7b82 */ /* 0x000e620000000800 */
[----:B------:R-:W2:Y:S02]  /*00d0*/  LDCU.64 UR4, c[0x0][0x358] ;  /* 0x00006b00ff0477ac */ /* 0x000ea40008000a00 */
[----:B0-----:R-:W-:-:S04]  /*00e0*/  IADD3 R6, P0, PT, R4, UR6, RZ ;  /* 0x0000000604067c10 */ /* 0x001fc8000ff1e0ff */
[----:B------:R-:W-:-:S05]  /*00f0*/  IADD3.X R7, PT, PT, R9, UR7, RZ, P0, !PT ;  /* 0x0000000709077c10 */ /* 0x000fca00087fe4ff */
[----:B--2---:R-:W2:Y:S01]  /*0100*/  LDG.E.CONSTANT R0, desc[UR4][R6.64] ;  /* 0x0000000406007981 */ /* 0x004ea2000c1e9900 */
[----:B-1----:R-:W0:Y:S01]  /*0110*/  MUFU.RCP R3, R10 ;  /* 0x0000000a00037308 */ /* 0x002e220000001000 */
[----:B------:R-:W-:Y:S01]  /*0120*/  BSSY.RECONVERGENT B0, `(.L_x_2) ;  /* 0x000000b000007945 */ /* 0x000fe20003800200 */
[----:B0-----:R-:W-:-:S04]  /*0130*/  FFMA R8, R3, -R10, 1 ;  /* 0x3f80000003087423 */ /* 0x001fc8000000080a */
[----:B------:R-:W-:Y:S02]  /*0140*/  FFMA R3, R3, R8, R3 ;  /* 0x0000000803037223 */ /* 0x000fe40000000003 */
[----:B--2---:R-:W0:Y:S02]  /*0150*/  FCHK P0, R0, R10 ;  /* 0x0000000a00007302 */ /* 0x004e240000000000 */
[----:B------:R-:W-:-:S04]  /*0160*/  FFMA R5, R0, R3, RZ ;  /* 0x0000000300057223 */ /* 0x000fc800000000ff */
[----:B------:R-:W-:-:S04]  /*0170*/  FFMA R8, R5, -R10, R0 ;  /* 0x8000000a05087223 */ /* 0x000fc80000000000 */
[----:B------:R-:W-:Y:S01]  /*0180*/  FFMA R3, R3, R8, R5 ;  /* 0x0000000803037223 */ /* 0x000fe20000000005 */
[----:B0-----:R-:W-:Y:S06]  /*0190*/  @!P0 BRA `(.L_x_3) ;  /* 0x00000000000c8947 */ /* 0x001fec0003800000 */
[----:B------:R-:W-:-:S07]  /*01a0*/  MOV R6, 0x1c0 ;  /* 0x000001c000067802 */ /* 0x000fce0000000f00 */
[----:B------:R-:W-:Y:S05]  /*01b0*/  CALL.REL.NOINC `($__internal_0_$__cuda_sm3x_div_rn_noftz_f32_slowpath) ;  /* 0x0000000400bc7944 */ /* 0x000fea0003c00000 */
[----:B------:R-:W-:-:S07]  /*01c0*/  IMAD.MOV.U32 R3, RZ, RZ, R0 ;  /* 0x000000ffff037224 */ /* 0x000fce00078e0000 */
.L_x_3:
[----:B------:R-:W-:Y:S05]  /*01d0*/  BSYNC.RECONVERGENT B0 ;  /* 0x0000000000007941 */ /* 0x000fea0003800200 */
.L_x_2:
[----:B------:R-:W0:Y:S01]  /*01e0*/  LDC R8, c[0x0][0x394] ;  /* 0x0000e500ff087b82 */ /* 0x000e220000000800 */
[----:B------:R-:W-:Y:S01]  /*01f0*/  FSETP.NAN.AND P0, PT, |R3|, |R3|, PT ;  /* 0x400000030300720b */ /* 0x000fe20003f08200 */
[----:B------:R-:W-:Y:S01]  /*0200*/  IMAD.MOV.U32 R7, RZ, RZ, -0x1 ;  /* 0xffffffffff077424 */ /* 0x000fe200078e00ff */
[----:B------:R-:W-:Y:S01]  /*0210*/  BSSY.RECONVERGENT B0, `(.L_x_4) ;  /* 0x000001f000007945 */ /* 0x000fe20003800200 */
[----:B------:R-:W-:Y:S02]  /*0220*/  IMAD.MOV.U32 R5, RZ, RZ, RZ ;  /* 0x000000ffff057224 */ /* 0x000fe400078e00ff */
[----:B0-----:R-:W-:-:S05]  /*0230*/  VIADD R0, R8, 0xffffffff ;  /* 0xffffffff08007836 */ /* 0x001fca0000000000 */
[----:B------:R-:W-:-:S03]  /*0240*/  SHF.L.U32 R0, R7, R0, RZ ;  /* 0x0000000007007219 */ /* 0x000fc600000006ff */
[----:B------:R-:W-:Y:S05]  /*0250*/  @P0 BRA `(.L_x_5) ;  /* 0x0000000000680947 */ /* 0x000fea0003800000 */
[----:B------:R-:W-:Y:S01]  /*0260*/  FSETP.GE.AND P0, PT, R3, 9.22337203685477580800e+18, PT ;  /* 0x5f0000000300780b */ /* 0x000fe20003f06000 */
[----:B------:R-:W-:-:S12]  /*0270*/  IMAD.MOV.U32 R5, RZ, RZ, -0x1 ;  /* 0xffffffffff057424 */ /* 0x000fd800078e00ff */
[----:B------:R-:W-:Y:S05]  /*0280*/  @P0 BRA `(.L_x_5) ;  /* 0x00000000005c0947 */ /* 0x000fea0003800000 */
[----:B------:R-:W-:Y:S01]  /*0290*/  FSETP.GTU.AND P0, PT, R3, -9.22337203685477580800e+18, PT ;  /* 0xdf0000000300780b */ /* 0x000fe20003f0c000 */
[----:B------:R-:W-:-:S12]  /*02a0*/  IMAD.MOV.U32 R5, RZ, RZ, RZ ;  /* 0x000000ffff057224 */ /* 0x000fd800078e00ff */
[----:B------:R-:W-:Y:S05]  /*02b0*/  @!P0 BRA `(.L_x_5) ;  /* 0x0000000000508947 */ /* 0x000fea0003800000 */
[----:B------:R-:W-:Y:S01]  /*02c0*/  SHF.R.U32.HI R5, RZ, 0x17, R3 ;  /* 0x00000017ff057819 */ /* 0x000fe20000011603 */
[----:B------:R-:W-:Y:S01]  /*02d0*/  BSSY.RECONVERGENT B1, `(.L_x_6) ;  /* 0x0000010000017945 */ /* 0x000fe20003800200 */
[----:B------:R-:W-:Y:S02]  /*02e0*/  ISETP.GE.AND P1, PT, R3, RZ, PT ;  /* 0x000000ff0300720c */ /* 0x000fe40003f26270 */
[----:B------:R-:W-:Y:S02]  /*02f0*/  CS2R R6, SRZ ;  /* 0x0000000000067805 */ /* 0x000fe4000001ff00 */
[----:B------:R-:W-:-:S04]  /*0300*/  LOP3.LUT R10, R5, 0xff, RZ, 0xc0, !PT ;  /* 0x000000ff050a7812 */ /* 0x000fc800078ec0ff */
[----:B------:R-:W-:-:S13]  /*0310*/  ISETP.GE.U32.AND P0, PT, R10, 0x7e, PT ;  /* 0x0000007e0a00780c */ /* 0x000fda0003f06070 */
[----:B------:R-:W-:Y:S05]  /*0320*/  @!P0 BRA `(.L_x_7) ;  /* 0x0000000000288947 */ /* 0x000fea0003800000 */
[----:B------:R-:W-:Y:S01]  /*0330*/  ISETP.NE.AND P0, PT, R10, 0xbd, PT ;  /* 0x000000bd0a00780c */ /* 0x000fe20003f05270 */
[----:B------:R-:W-:Y:S02]  /*0340*/  IMAD.SHL.U32 R3, R3, 0x80, RZ ;  /* 0x0000008003037824 */ /* 0x000fe400078e00ff */
[----:B------:R-:W-:-:S03]  /*0350*/  IMAD.MOV.U32 R7, RZ, RZ, RZ ;  /* 0x000000ffff077224 */ /* 0x000fc600078e00ff */
[----:B------:R-:W-:-:S04]  /*0360*/  LOP3.LUT R5, R3, 0x3fffff80, RZ, 0xc0, !PT ;  /* 0x3fffff8003057812 */ /* 0x000fc800078ec0ff */
[----:B------:R-:W-:-:S03]  /*0370*/  LOP3.LUT R12, R5, 0x40000000, RZ, 0xfc, !PT ;  /* 0x40000000050c7812 */ /* 0x000fc600078efcff */
[C---:B------:R-:W-:Y:S01]  /*0380*/  @P0 VIADD R3, R10.reuse, 0xffffff83 ;  /* 0xffffff830a030836 */ /* 0x040fe20000000000 */
[----:B------:R-:W-:-:S04]  /*0390*/  @P0 IADD3 R5, PT, PT, -R10, 0xbd, RZ ;  /* 0x000000bd0a050810 */ /* 0x000fc80007ffe1ff */
[--C-:B------:R-:W-:Y:S02]  /*03a0*/  @P0 SHF.L.U64.HI R3, RZ, R3, R12.reuse ;  /* 0x00000003ff030219 */ /* 0x100fe4000001020c */
[----:B------:R-:W-:Y:S02]  /*03b0*/  @P0 SHF.R.U64 R7, RZ, R5, R12 ;  /* 0x00000005ff070219 */ /* 0x000fe4000000120c */
[----:B------:R-:W-:-:S07]  /*03c0*/  @P0 SHF.R.U32.HI R6, RZ, 0x1f, R3 ;  /* 0x0000001fff060819 */ /* 0x000fce0000011603 */
.L_x_7:
[----:B------:R-:W-:Y:S05]  /*03d0*/  BSYNC.RECONVERGENT B1 ;  /* 0x0000000000017941 */ /* 0x000fea0003800200 */
.L_x_6:
[----:B------:R-:W-:-:S04]  /*03e0*/  IMAD.IADD R5, R7, 0x1, R6 ;  /* 0x0000000107057824 */ /* 0x000fc800078e0206 */
[----:B------:R-:W-:-:S07]  /*03f0*/  @!P1 IMAD.MOV R5, RZ, RZ, -R5 ;  /* 0x000000ffff059224 */ /* 0x000fce00078e0a05 */
.L_x_5:
[----:B------:R-:W-:Y:S05]  /*0400*/  BSYNC.RECONVERGENT B0 ;  /* 0x0000000000007941 */ /* 0x000fea0003800200 */
.L_x_4:
[----:B------:R-:W-:Y:S02]  /*0410*/  ISETP.GT.AND P0, PT, R8, 0x7, PT ;  /* 0x000000070800780c */ /* 0x000fe40003f04270 */
[----:B------:R-:W-:-:S04]  /*0420*/  LOP3.LUT R6, RZ, R0, RZ, 0x33, !PT ;  /* 0x00000000ff067212 */ /* 0x000fc800078e33ff */
[----:B------:R-:W-:-:S04]  /*0430*/  VIMNMX R3, PT, PT, R6, R5, PT ;  /* 0x0000000506037248 */ /* 0x000fc80003fe0100 */
[----:B------:R-:W-:-:S03]  /*0440*/  VIMNMX R3, PT, PT, R3, R0, !PT ;  /* 0x0000000003037248 */ /* 0x000fc60007fe0100 */
[----:B------:R-:W-:Y:S05]  /*0450*/  @P0 BRA `(.L_x_8) ;  /* 0x0000000000a40947 */ /* 0x000fea0003800000 */
[----:B------:R-:W-:-:S05]  /*0460*/  IMAD.MOV.U32 R5, RZ, RZ, -0x2 ;  /* 0xfffffffeff057424 */ /* 0x000fca00078e00ff */
[----:B------:R-:W-:-:S05]  /*0470*/  VIADDMNMX.U32 R4, R8, R5, 0x3, PT ;  /* 0x0000000308047446 */ /* 0x000fca0003800005 */
[----:B------:R-:W-:-:S04]  /*0480*/  IMAD.SHL.U32 R6, R4, 0x4, RZ ;  /* 0x0000000404067824 */ /* 0x000fc800078e00ff */
[----:B------:R-:W0:Y:S02]  /*0490*/  LDC R4, c[0x2][R6] ;  /* 0x0080000006047b82 */ /* 0x000e240000000800 */
[----:B0-----:R-:W-:-:S04]  /*04a0*/  SHF.R.S32.HI R5, RZ, 0x1f, R4 ;  /* 0x0000001fff057819 */ /* 0x001fc80000011404 */
.L_x_55:
[----:B------:R-:W-:Y:S05]  /*04b0*/  BRX R4 -0x4c0                                                           (*"BRANCH_TARGETS .L_x_56,.L_x_57,.L_x_58"*) ;  /* 0xfffffff804d07949 */ /* 0x000fea000383ffff */
.L_x_58:
[----:B------:R-:W0:Y:S01]  /*04c0*/  LDCU.64 UR6, c[0x0][0x388] ;  /* 0x00007100ff0677ac */ /* 0x000e220008000a00 */
[----:B------:R-:W-:-:S04]  /*04d0*/  SHF.R.U64 R4, R2, 0x1, RZ ;  /* 0x0000000102047819 */ /* 0x000fc800000012ff */
[----:B0-----:R-:W-:-:S05]  /*04e0*/  IADD3 R4, P0, PT, R4, UR6, RZ ;  /* 0x0000000604047c10 */ /* 0x001fca000ff1e0ff */
[----:B------:R-:W-:-:S05]  /*04f0*/  IMAD.X R5, RZ, RZ, UR7, P0 ;  /* 0x00000007ff057e24 */ /* 0x000fca00080e06ff */
[----:B------:R-:W2:Y:S01]  /*0500*/  LDG.E.U8 R6, desc[UR4][R4.64] ;  /* 0x0000000404067981 */ /* 0x000ea2000c1e1100 */
[----:B------:R-:W-:Y:S01]  /*0510*/  LOP3.LUT R2, R2, 0x1, RZ, 0xc0, !PT ;  /* 0x0000000102027812 */ /* 0x000fe200078ec0ff */
[----:B------:R-:W-:-:S03]  /*0520*/  IMAD.IADD R7, R3, 0x1, -R0 ;  /* 0x0000000103077824 */ /* 0x000fc600078e0a00 */
[----:B------:R-:W-:-:S04]  /*0530*/  ISETP.NE.U32.AND P0, PT, R2, 0x1, PT ;  /* 0x000000010200780c */ /* 0x000fc80003f05070 */
[----:B------:R-:W-:-:S13]  /*0540*/  ISETP.NE.U32.AND.EX P0, PT, RZ, RZ, PT, P0 ;  /* 0x000000ffff00720c */ /* 0x000fda0003f05100 */
[----:B--2---:R-:W-:-:S05]  /*0550*/  @!P0 LOP3.LUT R0, R6, 0xf, RZ, 0xc0, !PT ;  /* 0x0000000f06008812 */ /* 0x004fca00078ec0ff */
[----:B------:R-:W-:-:S05]  /*0560*/  @!P0 IMAD R3, R7, 0x10, R0 ;  /* 0x0000001007038824 */ /* 0x000fca00078e0200 */
[----:B------:R0:W-:Y:S01]  /*0570*/  @!P0 STG.E.U8 desc[UR4][R4.64], R3 ;  /* 0x0000000304008986 */ /* 0x0001e2000c101104 */
[----:B------:R-:W-:Y:S05]  /*0580*/  @!P0 EXIT ;  /* 0x000000000000894d */ /* 0x000fea0003800000 */
[----:B------:R-:W-:-:S04]  /*0590*/  LOP3.LUT R6, R6, 0xf0, RZ, 0xc0, !PT ;  /* 0x000000f006067812 */ /* 0x000fc800078ec0ff */
[----:B0-----:R-:W-:-:S05]  /*05a0*/  LOP3.LUT R3, R6, 0xf, R7, 0xf8, !PT ;  /* 0x0000000f06037812 */ /* 0x001fca00078ef807 */
[----:B------:R-:W-:Y:S01]  /*05b0*/  STG.E.U8 desc[UR4][R4.64], R3 ;  /* 0x0000000304007986 */ /* 0x000fe2000c101104 */
[----:B------:R-:W-:Y:S05]  /*05c0*/  EXIT ;  /* 0x000000000000794d */ /* 0x000fea0003800000 */
.L_x_56:
[----:B------:R-:W0:Y:S01]  /*05d0*/  LDCU.64 UR6, c[0x0][0x388] ;  /* 0x00007100ff0677ac */ /* 0x000e220008000a00 */
[----:B------:R-:W-:-:S04]  /*05e0*/  SHF.R.U64 R4, R2, 0x2, RZ ;  /* 0x0000000202047819 */ /* 0x000fc800000012ff */
[----:B0-----:R-:W-:-:S05]  /*05f0*/  IADD3 R4, P0, PT, R4, UR6, RZ ;  /* 0x0000000604047c10 */ /* 0x001fca000ff1e0ff */
[----:B------:R-:W-:-:S05]  /*0600*/  IMAD.X R5, RZ, RZ, UR7, P0 ;  /* 0x00000007ff057e24 */ /* 0x000fca00080e06ff */
[----:B------:R-:W2:Y:S01]  /*0610*/  LDG.E.U8 R6, desc[UR4][R4.64] ;  /* 0x0000000404067981 */ /* 0x000ea2000c1e1100 */
[----:B------:R-:W-:Y:S02]  /*0620*/  IMAD.SHL.U32 R2, R2, 0x2, RZ ;  /* 0x0000000202027824 */ /* 0x000fe400078e00ff */
[----:B------:R-:W-:Y:S02]  /*0630*/  IMAD.IADD R0, R3, 0x1, -R0 ;  /* 0x0000000103007824 */ /* 0x000fe400078e0a00 */
[----:B------:R-:W-:Y:S01]  /*0640*/  IMAD.MOV.U32 R8, RZ, RZ, 0x3 ;  /* 0x00000003ff087424 */ /* 0x000fe200078e00ff */
[----:B------:R-:W-:Y:S02]  /*0650*/  LOP3.LUT R2, R2, 0x6, RZ, 0xc0, !PT ;  /* 0x0000000602027812 */ /* 0x000fe400078ec0ff */
[----:B------:R-:W-:Y:S02]  /*0660*/  LOP3.LUT R0, R0, 0x3, RZ, 0xc0, !PT ;  /* 0x0000000300007812 */ /* 0x000fe400078ec0ff */
[----:B------:R-:W-:-:S04]  /*0670*/  ISETP.GT.U32.AND P0, PT, R2, 0xffff, PT ;  /* 0x0000ffff0200780c */ /* 0x000fc80003f04070 */
[----:B------:R-:W-:-:S04]  /*0680*/  SEL R2, R2, 0xffff, !P0 ;  /* 0x0000ffff02027807 */ /* 0x000fc80004000000 */
[----:B------:R-:W-:-:S04]  /*0690*/  LOP3.LUT R7, R2, 0xffff, RZ, 0xc0, !PT ;  /* 0x0000ffff02077812 */ /* 0x000fc800078ec0ff */
[-C--:B------:R-:W-:Y:S02]  /*06a0*/  SHF.L.U32 R3, R8, R7.reuse, RZ ;  /* 0x0000000708037219 */ /* 0x080fe400000006ff */
[----:B------:R-:W-:-:S04]  /*06b0*/  SHF.L.U32 R0, R0, R7, RZ ;  /* 0x0000000700007219 */ /* 0x000fc800000006ff */
[----:B--2---:R-:W-:-:S05]  /*06c0*/  LOP3.LUT R3, R0, R6, R3, 0xf4, !PT ;  /* 0x0000000600037212 */ /* 0x004fca00078ef403 */
[----:B------:R0:W-:Y:S02]  /*06d0*/  STG.E.U8 desc[UR4][R4.64], R3 ;  /* 0x0000000304007986 */ /* 0x0001e4000c101104 */
.L_x_57:
[----:B------:R-:W-:Y:S05]  /*06e0*/  EXIT ;  /* 0x000000000000794d */ /* 0x000fea0003800000 */
.L_x_8:
[----:B------:R-:W-:-:S05]  /*06f0*/  IMAD.MOV.U32 R5, RZ, RZ, -0x8 ;  /* 0xfffffff8ff057424 */ /* 0x000fca00078e00ff */
[----:B------:R-:W-:-:S05]  /*0700*/  VIADDMNMX.U32 R5, R8, R5, 0x9, PT ;  /* 0x0000000908057446 */ /* 0x000fca0003800005 */
[----:B------:R-:W-:-:S04]  /*0710*/  IMAD.SHL.U32 R5, R5, 0x4, RZ ;  /* 0x0000000405057824 */ /* 0x000fc800078e00ff */
[----:B------:R-:W0:Y:S02]  /*0720*/  LDC R6, c[0x2][R5+0x10] ;  /* 0x0080040005067b82 */ /* 0x000e240000000800 */
[----:B0-----:R-:W-:-:S04]  /*0730*/  SHF.R.S32.HI R7, RZ, 0x1f, R6 ;  /* 0x0000001fff077819 */ /* 0x001fc80000011406 */
.L_x_60:
[----:B------:R-:W-:Y:S05]  /*0740*/  BRX R6 -0x750                                                           (*"BRANCH_TARGETS .L_x_61,.L_x_62,.L_x_69"*) ;  /* 0xfffffff8062c7949 */ /* 0x000fea000383ffff */
.L_x_62:
[----:B------:R-:W-:-:S13]  /*0750*/  ISETP.NE.AND P0, PT, R8, 0x20, PT ;  /* 0x000000200800780c */ /* 0x000fda0003f05270 */
[----:B------:R-:W-:Y:S05]  /*0760*/  @P0 EXIT ;  /* 0x000000000000094d */ /* 0x000fea0003800000 */
[----:B------:R-:W0:Y:S01]  /*0770*/  LDCU.64 UR8, c[0x0][0x388] ;  /* 0x00007100ff0877ac */ /* 0x000e220008000a00 */
[----:B------:R-:W-:Y:S01]  /*0780*/  I2FP.F32.S32 R3, R3 ;  /* 0x0000000300037245 */ /* 0x000fe20000201400 */
[----:B------:R-:W1:Y:S01]  /*0790*/  LDCU UR6, c[0x0][0x390] ;  /* 0x00007200ff0677ac */ /* 0x000e620008000800 */
[----:B0-----:R-:W-:-:S04]  /*07a0*/  IADD3 R4, P0, PT, R4, UR8, RZ ;  /* 0x0000000804047c10 */ /* 0x001fc8000ff1e0ff */
[----:B------:R-:W-:Y:S01]  /*07b0*/  IADD3.X R5, PT, PT, R9, UR9, RZ, P0, !PT ;  /* 0x0000000909057c10 */ /* 0x000fe200087fe4ff */
[----:B-1----:R-:W-:-:S05]  /*07c0*/  FMUL R3, R3, UR6 ;  /* 0x0000000603037c20 */ /* 0x002fca0008400000 */
[----:B------:R-:W-:Y:S01]  /*07d0*/  STG.E desc[UR4][R4.64], R3 ;  /* 0x0000000304007986 */ /* 0x000fe2000c101904 */
[----:B------:R-:W-:Y:S05]  /*07e0*/  EXIT ;  /* 0x000000000000794d */ /* 0x000fea0003800000 */
.L_x_69:
[----:B------:R-:W0:Y:S01]  /*07f0*/  LDCU.64 UR6, c[0x0][0x388] ;  /* 0x00007100ff0677ac */ /* 0x000e220008000a00 */
[----:B------:R-:W-:Y:S01]  /*0800*/  IMAD.IADD R3, R3, 0x1, -R0 ;  /* 0x0000000103037824 */ /* 0x000fe200078e0a00 */
[----:B0-----:R-:W-:-:S04]  /*0810*/  LEA R4, P0, R2, UR6, 0x1 ;  /* 0x0000000602047c11 */ /* 0x001fc8000f8008ff */
[----:B------:R-:W-:-:S05]  /*0820*/  LEA.HI.X R5, R2, UR7, RZ, 0x1, P0 ;  /* 0x0000000702057c11 */ /* 0x000fca00080f0cff */
[----:B------:R-:W-:Y:S01]  /*0830*/  STG.E.U16 desc[UR4][R4.64], R3 ;  /* 0x0000000304007986 */ /* 0x000fe2000c101504 */
[----:B------:R-:W-:Y:S05]  /*0840*/  EXIT ;  /* 0x000000000000794d */ /* 0x000fea0003800000 */
.L_x_61:
[----:B------:R-:W0:Y:S01]  /*0850*/  LDCU.64 UR6, c[0x0][0x388] ;  /* 0x00007100ff0677ac */ /* 0x000e220008000a00 */
[----:B------:R-:W-:Y:S01]  /*0860*/  IMAD.IADD R3, R3, 0x1, -R0 ;  /* 0x0000000103037824 */ /* 0x000fe200078e0a00 */
[----:B0-----:R-:W-:-:S05]  /*0870*/  IADD3 R4, P0, PT, R2, UR6, RZ ;  /* 0x0000000602047c10 */ /* 0x001fca000ff1e0ff */
[----:B------:R-:W-:-:S05]  /*0880*/  IMAD.X R5, RZ, RZ, UR7, P0 ;  /* 0x00000007ff057e24 */ /* 0x000fca00080e06ff */
[----:B------:R-:W-:Y:S01]  /*0890*/  STG.E.U8 desc[UR4][R4.64], R3 ;  /* 0x0000000304007986 */ /* 0x000fe2000c101104 */
[----:B------:R-:W-:Y:S05]  /*08a0*/  EXIT ;  /* 0x000000000000794d */ /* 0x000fea0003800000 */
        .weak           $__internal_0_$__cuda_sm3x_div_rn_noftz_f32_slowpath
        .type           $__internal_0_$__cuda_sm3x_div_rn_noftz_f32_slowpath,@function
        .size           $__internal_0_$__cuda_sm3x_div_rn_noftz_f32_slowpath,(.L_x_71 - $__internal_0_$__cuda_sm3x_div_rn_noftz_f32_slowpath)
$__internal_0_$__cuda_sm3x_div_rn_noftz_f32_slowpath:
[----:B------:R-:W0:Y:S01]  /*08b0*/  LDC R3, c[0x0][0x390] ;  /* 0x0000e400ff037b82 */ /* 0x000e220000000800 */
[--C-:B------:R-:W-:Y:S01]  /*08c0*/  SHF.R.U32.HI R5, RZ, 0x17, R0.reuse ;  /* 0x00000017ff057819 */ /* 0x100fe20000011600 */
[----:B------:R-:W1:Y:S01]  /*08d0*/  LDCU UR6, c[0x0][0x390] ;  /* 0x00007200ff0677ac */ /* 0x000e620008000800 */
[----:B------:R-:W-:Y:S01]  /*08e0*/  BSSY.RECONVERGENT B1, `(.L_x_9) ;  /* 0x0000064000017945 */ /* 0x000fe20003800200 */
[----:B------:R-:W-:Y:S01]  /*08f0*/  IMAD.MOV.U32 R8, RZ, RZ, R0 ;  /* 0x000000ffff087224 */ /* 0x000fe200078e0000 */
[----:B------:R-:W-:-:S05]  /*0900*/  LOP3.LUT R5, R5, 0xff, RZ, 0xc0, !PT ;  /* 0x000000ff05057812 */ /* 0x000fca00078ec0ff */
[----:B------:R-:W-:Y:S02]  /*0910*/  VIADD R12, R5, 0xffffffff ;  /* 0xffffffff050c7836 */ /* 0x000fe40000000000 */
[----:B-1----:R-:W-:Y:S01]  /*0920*/  IMAD.U32 R11, RZ, RZ, UR6 ;  /* 0x00000006ff0b7e24 */ /* 0x002fe2000f8e00ff */
[----:B0-----:R-:W-:-:S04]  /*0930*/  SHF.R.U32.HI R7, RZ, 0x17, R3 ;  /* 0x00000017ff077819 */ /* 0x001fc80000011603 */
[----:B------:R-:W-:-:S05]  /*0940*/  LOP3.LUT R7, R7, 0xff, RZ, 0xc0, !PT ;  /* 0x000000ff07077812 */ /* 0x000fca00078ec0ff */
[----:B------:R-:W-:-:S05]  /*0950*/  VIADD R13, R7, 0xffffffff ;  /* 0xffffffff070d7836 */ /* 0x000fca0000000000 */
[----:B------:R-:W-:-:S04]  /*0960*/  ISETP.GT.U32.AND P0, PT, R13, 0xfd, PT ;  /* 0x000000fd0d00780c */ /* 0x000fc80003f04070 */
[----:B------:R-:W-:-:S13]  /*0970*/  ISETP.GT.U32.OR P0, PT, R12, 0xfd, P0 ;  /* 0x000000fd0c00780c */ /* 0x000fda0000704470 */
[----:B------:R-:W-:Y:S01]  /*0980*/  @!P0 IMAD.MOV.U32 R10, RZ, RZ, RZ ;  /* 0x000000ffff0a8224 */ /* 0x000fe200078e00ff */
[----:B------:R-:W-:Y:S06]  /*0990*/  @!P0 BRA `(.L_x_10) ;  /* 0x00000000005c8947 */ /* 0x000fec0003800000 */
[----:B------:R-:W-:Y:S02]  /*09a0*/  FSETP.GTU.FTZ.AND P1, PT, |R3|, +INF , PT ;  /* 0x7f8000000300780b */ /* 0x000fe40003f3c200 */
[----:B------:R-:W-:-:S04]  /*09b0*/  FSETP.GTU.FTZ.AND P0, PT, |R0|, +INF , PT ;  /* 0x7f8000000000780b */ /* 0x000fc80003f1c200 */
[----:B------:R-:W-:-:S13]  /*09c0*/  PLOP3.LUT P0, PT, P0, P1, PT, 0xf8, 0x8f ;  /* 0x00000000008f781c */ /* 0x000fda0000703f70 */
[----:B------:R-:W-:Y:S05]  /*09d0*/  @P0 BRA `(.L_x_11) ;  /* 0x00000004004c0947 */ /* 0x000fea0003800000 */
[----:B------:R-:W-:-:S13]  /*09e0*/  LOP3.LUT P0, RZ, R11, 0x7fffffff, R8, 0xc8, !PT ;  /* 0x7fffffff0bff7812 */ /* 0x000fda000780c808 */
[----:B------:R-:W-:Y:S05]  /*09f0*/  @!P0 BRA `(.L_x_12) ;  /* 0x00000004003c8947 */ /* 0x000fea0003800000 */
[C---:B------:R-:W-:Y:S02]  /*0a00*/  FSETP.NEU.FTZ.AND P2, PT, |R0|.reuse, +INF , PT ;  /* 0x7f8000000000780b */ /* 0x040fe40003f5d200 */
[----:B------:R-:W-:Y:S02]  /*0a10*/  FSETP.NEU.FTZ.AND P1, PT, |R3|, +INF , PT ;  /* 0x7f8000000300780b */ /* 0x000fe40003f3d200 */
[----:B------:R-:W-:-:S11]  /*0a20*/  FSETP.NEU.FTZ.AND P0, PT, |R0|, +INF , PT ;  /* 0x7f8000000000780b */ /* 0x000fd60003f1d200 */
[----:B------:R-:W-:Y:S05]  /*0a30*/  @!P1 BRA !P2, `(.L_x_12) ;  /* 0x00000004002c9947 */ /* 0x000fea0005000000 */
[----:B------:R-:W-:-:S04]  /*0a40*/  LOP3.LUT P2, RZ, R8, 0x7fffffff, RZ, 0xc0, !PT ;  /* 0x7fffffff08ff7812 */ /* 0x000fc8000784c0ff */
[----:B------:R-:W-:-:S13]  /*0a50*/  PLOP3.LUT P1, PT, P1, P2, PT, 0x2f, 0xf2 ;  /* 0x0000000000f2781c */ /* 0x000fda0000f24577 */
[----:B------:R-:W-:Y:S05]  /*0a60*/  @P1 BRA `(.L_x_13) ;  /* 0x0000000400181947 */ /* 0x000fea0003800000 */
[----:B------:R-:W-:-:S04]  /*0a70*/  LOP3.LUT P1, RZ, R11, 0x7fffffff, RZ, 0xc0, !PT ;  /* 0x7fffffff0bff7812 */ /* 0x000fc8000782c0ff */
[----:B------:R-:W-:-:S13]  /*0a80*/  PLOP3.LUT P0, PT, P0, P1, PT, 0x2f, 0xf2 ;  /* 0x0000000000f2781c */ /* 0x000fda0000702577 */
[----:B------:R-:W-:Y:S05]  /*0a90*/  @P0 BRA `(.L_x_14) ;  /* 0x0000000400000947 */ /* 0x000fea0003800000 */
[----:B------:R-:W-:Y:S02]  /*0aa0*/  ISETP.GE.AND P0, PT, R12, RZ, PT ;  /* 0x000000ff0c00720c */ /* 0x000fe40003f06270 */
[----:B------:R-:W-:-:S11]  /*0ab0*/  ISETP.GE.AND P1, PT, R13, RZ, PT ;  /* 0x000000ff0d00720c */ /* 0x000fd60003f26270 */
[----:B------:R-:W-:Y:S02]  /*0ac0*/  @P0 IMAD.MOV.U32 R10, RZ, RZ, RZ ;  /* 0x000000ffff0a0224 */ /* 0x000fe400078e00ff */
[----:B------:R-:W-:Y:S01]  /*0ad0*/  @!P0 FFMA R8, R0, 1.84467440737095516160e+19, RZ ;  /* 0x5f80000000088823 */ /* 0x000fe200000000ff */
[----:B------:R-:W-:Y:S02]  /*0ae0*/  @!P0 IMAD.MOV.U32 R10, RZ, RZ, -0x40 ;  /* 0xffffffc0ff0a8424 */ /* 0x000fe400078e00ff */
[----:B------:R-:W-:Y:S02]  /*0af0*/  @!P1 FFMA R11, R3, 1.84467440737095516160e+19, RZ ;  /* 0x5f800000030b9823 */ /* 0x000fe400000000ff */
[----:B------:R-:W-:-:S07]  /*0b00*/  @!P1 VIADD R10, R10, 0x40 ;  /* 0x000000400a0a9836 */ /* 0x000fce0000000000 */
.L_x_10:
[----:B------:R-:W-:Y:S01]  /*0b10*/  LEA R0, R7, 0xc0800000, 0x17 ;  /* 0xc080000007007811 */ /* 0x000fe200078eb8ff */
[----:B------:R-:W-:Y:S01]  /*0b20*/  VIADD R5, R5, 0xffffff81 ;  /* 0xffffff8105057836 */ /* 0x000fe20000000000 */
[----:B------:R-:W-:Y:S03]  /*0b30*/  BSSY.RECONVERGENT B2, `(.L_x_15) ;  /* 0x0000035000027945 */ /* 0x000fe60003800200 */
[----:B------:R-:W-:Y:S02]  /*0b40*/  IMAD.IADD R11, R11, 0x1, -R0 ;  /* 0x000000010b0b7824 */ /* 0x000fe400078e0a00 */
[C---:B------:R-:W-:Y:S01]  /*0b50*/  IMAD R0, R5.reuse, -0x800000, R8 ;  /* 0xff80000005007824 */ /* 0x040fe200078e0208 */
[----:B------:R-:W-:Y:S01]  /*0b60*/  IADD3 R5, PT, PT, R5, 0x7f, -R7 ;  /* 0x0000007f05057810 */ /* 0x000fe20007ffe807 */
[----:B------:R-:W0:Y:S01]  /*0b70*/  MUFU.RCP R3, R11 ;  /* 0x0000000b00037308 */ /* 0x000e220000001000 */
[----:B------:R-:W-:-:S03]  /*0b80*/  FADD.FTZ R13, -R11, -RZ ;  /* 0x800000ff0b0d7221 */ /* 0x000fc60000010100 */
[----:B------:R-:W-:Y:S02]  /*0b90*/  IMAD.IADD R5, R5, 0x1, R10 ;  /* 0x0000000105057824 */ /* 0x000fe400078e020a */
[----:B0-----:R-:W-:-:S04]  /*0ba0*/  FFMA R12, R3, R13, 1 ;  /* 0x3f800000030c7423 */ /* 0x001fc8000000000d */
[----:B------:R-:W-:-:S04]  /*0bb0*/  FFMA R12, R3, R12, R3 ;  /* 0x0000000c030c7223 */ /* 0x000fc80000000003 */
[----:B------:R-:W-:-:S04]  /*0bc0*/  FFMA R3, R0, R12, RZ ;  /* 0x0000000c00037223 */ /* 0x000fc800000000ff */
[----:B------:R-:W-:-:S04]  /*0bd0*/  FFMA R8, R13, R3, R0 ;  /* 0x000000030d087223 */ /* 0x000fc80000000000 */
[----:B------:R-:W-:-:S04]  /*0be0*/  FFMA R15, R12, R8, R3 ;  /* 0x000000080c0f7223 */ /* 0x000fc80000000003 */
[----:B------:R-:W-:-:S04]  /*0bf0*/  FFMA R8, R13, R15, R0 ;  /* 0x0000000f0d087223 */ /* 0x000fc80000000000 */
[----:B------:R-:W-:-:S05]  /*0c00*/  FFMA R0, R12, R8, R15 ;  /* 0x000000080c007223 */ /* 0x000fca000000000f */
[----:B------:R-:W-:-:S04]  /*0c10*/  SHF.R.U32.HI R3, RZ, 0x17, R0 ;  /* 0x00000017ff037819 */ /* 0x000fc80000011600 */
[----:B------:R-:W-:-:S05]  /*0c20*/  LOP3.LUT R3, R3, 0xff, RZ, 0xc0, !PT ;  /* 0x000000ff03037812 */ /* 0x000fca00078ec0ff */
[----:B------:R-:W-:-:S04]  /*0c30*/  IMAD.IADD R7, R3, 0x1, R5 ;  /* 0x0000000103077824 */ /* 0x000fc800078e0205 */
[----:B------:R-:W-:-:S05]  /*0c40*/  VIADD R3, R7, 0xffffffff ;  /* 0xffffffff07037836 */ /* 0x000fca0000000000 */
[----:B------:R-:W-:-:S13]  /*0c50*/  ISETP.GE.U32.AND P0, PT, R3, 0xfe, PT ;  /* 0x000000fe0300780c */ /* 0x000fda0003f06070 */
[----:B------:R-:W-:Y:S05]  /*0c60*/  @!P0 BRA `(.L_x_16) ;  /* 0x0000000000808947 */ /* 0x000fea0003800000 */
[----:B------:R-:W-:-:S13]  /*0c70*/  ISETP.GT.AND P0, PT, R7, 0xfe, PT ;  /* 0x000000fe0700780c */ /* 0x000fda0003f04270 */
[----:B------:R-:W-:Y:S05]  /*0c80*/  @P0 BRA `(.L_x_17) ;  /* 0x00000000006c0947 */ /* 0x000fea0003800000 */
[----:B------:R-:W-:-:S13]  /*0c90*/  ISETP.GE.AND P0, PT, R7, 0x1, PT ;  /* 0x000000010700780c */ /* 0x000fda0003f06270 */
[----:B------:R-:W-:Y:S05]  /*0ca0*/  @P0 BRA `(.L_x_18) ;  /* 0x0000000000740947 */ /* 0x000fea0003800000 */
[----:B------:R-:W-:Y:S02]  /*0cb0*/  ISETP.GE.AND P0, PT, R7, -0x18, PT ;  /* 0xffffffe80700780c */ /* 0x000fe40003f06270 */
[----:B------:R-:W-:-:S11]  /*0cc0*/  LOP3.LUT R0, R0, 0x80000000, RZ, 0xc0, !PT ;  /* 0x8000000000007812 */ /* 0x000fd600078ec0ff */
[----:B------:R-:W-:Y:S05]  /*0cd0*/  @!P0 BRA `(.L_x_18) ;  /* 0x0000000000688947 */ /* 0x000fea0003800000 */
[CC--:B------:R-:W-:Y:S01]  /*0ce0*/  FFMA.RZ R3, R12.reuse, R8.reuse, R15 ;  /* 0x000000080c037223 */ /* 0x0c0fe2000000c00f */
[C---:B------:R-:W-:Y:S01]  /*0cf0*/  VIADD R10, R7.reuse, 0x20 ;  /* 0x00000020070a7836 */ /* 0x040fe20000000000 */
[C---:B------:R-:W-:Y:S02]  /*0d00*/  ISETP.NE.AND P2, PT, R7.reuse, RZ, PT ;  /* 0x000000ff0700720c */ /* 0x040fe40003f45270 */
[----:B------:R-:W-:Y:S01]  /*0d10*/  ISETP.NE.AND P1, PT, R7, RZ, PT ;  /* 0x000000ff0700720c */ /* 0x000fe20003f25270 */
[----:B------:R-:W-:Y:S01]  /*0d20*/  IMAD.MOV R7, RZ, RZ, -R7 ;  /* 0x000000ffff077224 */ /* 0x000fe200078e0a07 */
[----:B------:R-:W-:Y:S01]  /*0d30*/  LOP3.LUT R5, R3, 0x7fffff, RZ, 0xc0, !PT ;  /* 0x007fffff03057812 */ /* 0x000fe200078ec0ff */
[CCC-:B------:R-:W-:Y:S01]  /*0d40*/  FFMA.RP R3, R12.reuse, R8.reuse, R15.reuse ;  /* 0x000000080c037223 */ /* 0x1c0fe2000000800f */
[----:B------:R-:W-:Y:S02]  /*0d50*/  FFMA.RM R8, R12, R8, R15 ;  /* 0x000000080c087223 */ /* 0x000fe4000000400f */
[----:B------:R-:W-:-:S03]  /*0d60*/  LOP3.LUT R5, R5, 0x800000, RZ, 0xfc, !PT ;  /* 0x0080000005057812 */ /* 0x000fc600078efcff */
[----:B------:R-:W-:Y:S02]  /*0d70*/  FSETP.NEU.FTZ.AND P0, PT, R3, R8, PT ;  /* 0x000000080300720b */ /* 0x000fe40003f1d000 */
[----:B------:R-:W-:Y:S02]  /*0d80*/  SHF.L.U32 R10, R5, R10, RZ ;  /* 0x0000000a050a7219 */ /* 0x000fe400000006ff */
[----:B------:R-:W-:Y:S02]  /*0d90*/  SEL R8, R7, RZ, P2 ;  /* 0x000000ff07087207 */ /* 0x000fe40001000000 */
[----:B------:R-:W-:Y:S02]  /*0da0*/  ISETP.NE.AND P1, PT, R10, RZ, P1 ;  /* 0x000000ff0a00720c */ /* 0x000fe40000f25270 */
[----:B------:R-:W-:Y:S02]  /*0db0*/  SHF.R.U32.HI R8, RZ, R8, R5 ;  /* 0x00000008ff087219 */ /* 0x000fe40000011605 */
[----:B------:R-:W-:-:S02]  /*0dc0*/  PLOP3.LUT P0, PT, P0, P1, PT, 0xf8, 0x8f ;  /* 0x00000000008f781c */ /* 0x000fc40000703f70 */
[----:B------:R-:W-:Y:S02]  /*0dd0*/  SHF.R.U32.HI R10, RZ, 0x1, R8 ;  /* 0x00000001ff0a7819 */ /* 0x000fe40000011608 */
[----:B------:R-:W-:-:S04]  /*0de0*/  SEL R3, RZ, 0x1, !P0 ;  /* 0x00000001ff037807 */ /* 0x000fc80004000000 */
[----:B------:R-:W-:-:S04]  /*0df0*/  LOP3.LUT R3, R3, 0x1, R10, 0xf8, !PT ;  /* 0x0000000103037812 */ /* 0x000fc800078ef80a */
[----:B------:R-:W-:-:S05]  /*0e00*/  LOP3.LUT R3, R3, R8, RZ, 0xc0, !PT ;  /* 0x0000000803037212 */ /* 0x000fca00078ec0ff */
[----:B------:R-:W-:-:S05]  /*0e10*/  IMAD.IADD R3, R10, 0x1, R3 ;  /* 0x000000010a037824 */ /* 0x000fca00078e0203 */
[----:B------:R-:W-:Y:S01]  /*0e20*/  LOP3.LUT R0, R3, R0, RZ, 0xfc, !PT ;  /* 0x0000000003007212 */ /* 0x000fe200078efcff */
[----:B------:R-:W-:Y:S06]  /*0e30*/  BRA `(.L_x_18) ;  /* 0x0000000000107947 */ /* 0x000fec0003800000 */
.L_x_17:
[----:B------:R-:W-:-:S04]  /*0e40*/  LOP3.LUT R0, R0, 0x80000000, RZ, 0xc0, !PT ;  /* 0x8000000000007812 */ /* 0x000fc800078ec0ff */
[----:B------:R-:W-:Y:S01]  /*0e50*/  LOP3.LUT R0, R0, 0x7f800000, RZ, 0xfc, !PT ;  /* 0x7f80000000007812 */ /* 0x000fe200078efcff */
[----:B------:R-:W-:Y:S06]  /*0e60*/  BRA `(.L_x_18) ;  /* 0x0000000000047947 */ /* 0x000fec0003800000 */
.L_x_16:
[----:B------:R-:W-:-:S07]  /*0e70*/  IMAD R0, R5, 0x800000, R0 ;  /* 0x0080000005007824 */ /* 0x000fce00078e0200 */
.L_x_18:
[----:B------:R-:W-:Y:S05]  /*0e80*/  BSYNC.RECONVERGENT B2 ;  /* 0x0000000000027941 */ /* 0x000fea0003800200 */
.L_x_15:
[----:B------:R-:W-:Y:S05]  /*0e90*/  BRA `(.L_x_19) ;  /* 0x0000000000207947 */ /* 0x000fea0003800000 */
.L_x_14:
[----:B------:R-:W-:-:S04]  /*0ea0*/  LOP3.LUT R0, R11, 0x80000000, R8, 0x48, !PT ;  /* 0x800000000b007812 */ /* 0x000fc800078e4808 */
[----:B------:R-:W-:Y:S01]  /*0eb0*/  LOP3.LUT R0, R0, 0x7f800000, RZ, 0xfc, !PT ;  /* 0x7f80000000007812 */ /* 0x000fe200078efcff */
[----:B------:R-:W-:Y:S06]  /*0ec0*/  BRA `(.L_x_19) ;  /* 0x0000000000147947 */ /* 0x000fec0003800000 */
.L_x_13:
[----:B------:R-:W-:Y:S01]  /*0ed0*/  LOP3.LUT R0, R11, 0x80000000, R8, 0x48, !PT ;  /* 0x800000000b007812 */ /* 0x000fe200078e4808 */
[----:B------:R-:W-:Y:S06]  /*0ee0*/  BRA `(.L_x_19) ;  /* 0x00000000000c7947 */ /* 0x000fec0003800000 */
.L_x_12:
[----:B------:R-:W0:Y:S01]  /*0ef0*/  MUFU.RSQ R0, -QNAN ;  /* 0xffc0000000007908 */ /* 0x000e220000001400 */
[----:B------:R-:W-:Y:S05]  /*0f00*/  BRA `(.L_x_19) ;  /* 0x0000000000047947 */ /* 0x000fea0003800000 */
.L_x_11:
[----:B------:R-:W-:-:S07]  /*0f10*/  FADD.FTZ R0, R0, R3 ;  /* 0x0000000300007221 */ /* 0x000fce0000010000 */
.L_x_19:
[----:B------:R-:W-:Y:S05]  /*0f20*/  BSYNC.RECONVERGENT B1 ;  /* 0x0000000000017941 */ /* 0x000fea0003800200 */
.L_x_9:
[----:B------:R-:W-:-:S04]  /*0f30*/  IMAD.MOV.U32 R7, RZ, RZ, 0x0 ;  /* 0x00000000ff077424 */ /* 0x000fc800078e00ff */
[----:B0-----:R-:W-:Y:S05]  /*0f40*/  RET.REL.NODEC R6 `(_Z22quantize_packed_kernelPKfPhfim) ;  /* 0xfffffff0062c7950 */ /* 0x001fea0003c3ffff */
.L_x_20:
        /* <DEDUP_REMOVED lines=11> */
.L_x_71:


//--------------------- .text._Z15quantize_kernelPKfPffim --------------------------
	.section	.text._Z15quantize_kernelPKfPffim,"ax",@progbits
	.align	128
        .global         _Z15quantize_kernelPKfPffim
        .type           _Z15quantize_kernelPKfPffim,@function
        .size           _Z15quantize_kernelPKfPffim,(.L_x_72 - _Z15quantize_kernelPKfPffim)
        .other          _Z15quantize_kernelPKfPffim,@"STO_CUDA_ENTRY STV_DEFAULT"
_Z15quantize_kernelPKfPffim:
.text._Z15quantize_kernelPKfPffim:
        /* <DEDUP_REMOVED lines=27> */
[----:B------:R-:W-:Y:S05]  /*01b0*/  CALL.REL.NOINC `($__internal_1_$__cuda_sm3x_div_rn_noftz_f32_slowpath) ;  /* 0x0000000000c47944 */ /* 0x000fea0003c00000 */
[----:B------:R-:W-:-:S07]  /*01c0*/  IMAD.MOV.U32 R3, RZ, RZ, R0 ;  /* 0x000000ffff037224 */ /* 0x000fce00078e0000 */
.L_x_22:
[----:B------:R-:W-:Y:S05]  /*01d0*/  BSYNC.RECONVERGENT B0 ;  /* 0x0000000000007941 */ /* 0x000fea0003800200 */
.L_x_21:
[----:B------:R-:W0:Y:S01]  /*01e0*/  LDCU UR4, c[0x0][0x394] ;  /* 0x00007280ff0477ac */ /* 0x000e220008000800 */
[----:B------:R-:W-:Y:S01]  /*01f0*/  FSETP.NAN.AND P0, PT, |R3|, |R3|, PT ;  /* 0x400000030300720b */ /* 0x000fe20003f08200 */
[----:B------:R-:W-:Y:S01]  /*0200*/  BSSY.RECONVERGENT B0, `(.L_x_23) ;  /* 0x000001f000007945 */ /* 0x000fe20003800200 */
[----:B------:R-:W-:Y:S01]  /*0210*/  IMAD.MOV.U32 R0, RZ, RZ, RZ ;  /* 0x000000ffff007224 */ /* 0x000fe200078e00ff */
[----:B0-----:R-:W-:-:S10]  /*0220*/  UIADD3 UR4, UPT, UPT, UR4, -0x1, URZ ;  /* 0xffffffff04047890 */ /* 0x001fd4000fffe0ff */
        /* <DEDUP_REMOVED lines=9> */
[----:B------:R-:W-:Y:S01]  /*02c0*/  ISETP.GE.AND P1, PT, R3, RZ, PT ;  /* 0x000000ff0300720c */ /* 0x000fe20003f26270 */
[----:B------:R-:W-:Y:S01]  /*02d0*/  IMAD.MOV.U32 R6, RZ, RZ, RZ ;  /* 0x000000ffff067224 */ /* 0x000fe200078e00ff */
[----:B------:R-:W-:Y:S01]  /*02e0*/  LOP3.LUT R7, R0, 0xff, RZ, 0xc0, !PT ;  /* 0x000000ff00077812 */ /* 0x000fe200078ec0ff */
[----:B------:R-:W-:-:S03]  /*02f0*/  IMAD.MOV.U32 R5, RZ, RZ, RZ ;  /* 0x000000ffff057224 */ /* 0x000fc600078e00ff */
        /* <DEDUP_REMOVED lines=12> */
.L_x_26:
[----:B------:R-:W-:Y:S05]  /*03c0*/  BSYNC.RECONVERGENT B1 ;  /* 0x0000000000017941 */ /* 0x000fea0003800200 */
.L_x_25:
[----:B------:R-:W-:-:S04]  /*03d0*/  IMAD.IADD R0, R6, 0x1, R5 ;  /* 0x0000000106007824 */ /* 0x000fc800078e0205 */
[----:B------:R-:W-:-:S07]  /*03e0*/  @!P1 IMAD.MOV R0, RZ, RZ, -R0 ;  /* 0x000000ffff009224 */ /* 0x000fce00078e0a00 */
.L_x_24:
[----:B------:R-:W-:Y:S05]  /*03f0*/  BSYNC.RECONVERGENT B0 ;  /* 0x0000000000007941 */ /* 0x000fea0003800200 */
.L_x_23:
[----:B------:R-:W-:Y:S01]  /*0400*/  UMOV UR5, 0xffffffff ;  /* 0xffffffff00057882 */ /* 0x000fe20000000000 */
[----:B------:R-:W0:Y:S01]  /*0410*/  LDCU.64 UR8, c[0x0][0x388] ;  /* 0x00007100ff0877ac */ /* 0x000e220008000a00 */
[----:B------:R-:W-:Y:S01]  /*0420*/  USHF.L.U32 UR5, UR5, UR4, URZ ;  /* 0x0000000405057299 */ /* 0x000fe200080006ff */
[----:B------:R-:W1:Y:S05]  /*0430*/  LDCU UR10, c[0x0][0x390] ;  /* 0x00007200ff0a77ac */ /* 0x000e6a0008000800 */
[----:B------:R-:W-:-:S04]  /*0440*/  LOP3.LUT R3, RZ, UR5, RZ, 0x33, !PT ;  /* 0x00000005ff037c12 */ /* 0x000fc8000f8e33ff */
[----:B------:R-:W-:-:S13]  /*0450*/  ISETP.GT.AND P0, PT, R0, R3, PT ;  /* 0x000000030000720c */ /* 0x000fda0003f04270 */
[----:B------:R-:W-:Y:S02]  /*0460*/  @!P0 VIMNMX R3, PT, PT, R0, UR5, !PT ;  /* 0x0000000500038c48 */ /* 0x000fe4000ffe0100 */
[----:B0-----:R-:W-:Y:S02]  /*0470*/  IADD3 R4, P0, PT, R4, UR8, RZ ;  /* 0x0000000804047c10 */ /* 0x001fe4000ff1e0ff */
[----:B------:R-:W-:Y:S02]  /*0480*/  I2FP.F32.S32 R3, R3 ;  /* 0x0000000300037245 */ /* 0x000fe40000201400 */
[----:B------:R-:W-:-:S03]  /*0490*/  IADD3.X R5, PT, PT, R2, UR9, RZ, P0, !PT ;  /* 0x0000000902057c10 */ /* 0x000fc600087fe4ff */
[----:B-1----:R-:W-:-:S05]  /*04a0*/  FMUL R3, R3, UR10 ;  /* 0x0000000a03037c20 */ /* 0x002fca0008400000 */
[----:B------:R-:W-:Y:S01]  /*04b0*/  STG.E desc[UR6][R4.64], R3 ;  /* 0x0000000304007986 */ /* 0x000fe2000c101906 */
[----:B------:R-:W-:Y:S05]  /*04c0*/  EXIT ;  /* 0x000000000000794d */ /* 0x000fea0003800000 */
        .weak           $__internal_1_$__cuda_sm3x_div_rn_noftz_f32_slowpath
        .type           $__internal_1_$__cuda_sm3x_div_rn_noftz_f32_slowpath,@function
        .size           $__internal_1_$__cuda_sm3x_div_rn_noftz_f32_slowpath,(.L_x_72 - $__internal_1_$__cuda_sm3x_div_rn_noftz_f32_slowpath)
$__internal_1_$__cuda_sm3x_div_rn_noftz_f32_slowpath:
        /* <DEDUP_REMOVED lines=38> */
.L_x_28:
        /* <DEDUP_REMOVED lines=51> */
.L_x_35:
[----:B------:R-:W-:-:S04]  /*0a60*/  LOP3.LUT R0, R0, 0x80000000, RZ, 0xc0, !PT ;  /* 0x8000000000007812 */ /* 0x000fc800078ec0ff */
[----:B------:R-:W-:Y:S01]  /*0a70*/  LOP3.LUT R0, R0, 0x7f800000, RZ, 0xfc, !PT ;  /* 0x7f80000000007812 */ /* 0x000fe200078efcff */
[----:B------:R-:W-:Y:S06]  /*0a80*/  BRA `(.L_x_36) ;  /* 0x0000000000047947 */ /* 0x000fec0003800000 */
.L_x_34:
[----:B------:R-:W-:-:S07]  /*0a90*/  IMAD R0, R5, 0x800000, R0 ;  /* 0x0080000005007824 */ /* 0x000fce00078e0200 */
.L_x_36:
[----:B------:R-:W-:Y:S05]  /*0aa0*/  BSYNC.RECONVERGENT B2 ;  /* 0x0000000000027941 */ /* 0x000fea0003800200 */
.L_x_33:
[----:B------:R-:W-:Y:S05]  /*0ab0*/  BRA `(.L_x_37) ;  /* 0x0000000000207947 */ /* 0x000fea0003800000 */
.L_x_32:
[----:B------:R-:W-:-:S04]  /*0ac0*/  LOP3.LUT R0, R9, 0x80000000, R8, 0x48, !PT ;  /* 0x8000000009007812 */ /* 0x000fc800078e4808 */
[----:B------:R-:W-:Y:S01]  /*0ad0*/  LOP3.LUT R0, R0, 0x7f800000, RZ, 0xfc, !PT ;  /* 0x7f80000000007812 */ /* 0x000fe200078efcff */
[----:B------:R-:W-:Y:S06]  /*0ae0*/  BRA `(.L_x_37) ;  /* 0x0000000000147947 */ /* 0x000fec0003800000 */
.L_x_31:
[----:B------:R-:W-:Y:S01]  /*0af0*/  LOP3.LUT R0, R9, 0x80000000, R8, 0x48, !PT ;  /* 0x8000000009007812 */ /* 0x000fe200078e4808 */
[----:B------:R-:W-:Y:S06]  /*0b00*/  BRA `(.L_x_37) ;  /* 0x00000000000c7947 */ /* 0x000fec0003800000 */
.L_x_30:
[----:B------:R-:W0:Y:S01]  /*0b10*/  MUFU.RSQ R0, -QNAN ;  /* 0xffc0000000007908 */ /* 0x000e220000001400 */
[----:B------:R-:W-:Y:S05]  /*0b20*/  BRA `(.L_x_37) ;  /* 0x0000000000047947 */ /* 0x000fea0003800000 */
.L_x_29:
[----:B------:R-:W-:-:S07]  /*0b30*/  FADD.FTZ R0, R0, R3 ;  /* 0x0000000300007221 */ /* 0x000fce0000010000 */
.L_x_37:
[----:B------:R-:W-:Y:S05]  /*0b40*/  BSYNC.RECONVERGENT B1 ;  /* 0x0000000000017941 */ /* 0x000fea0003800200 */
.L_x_27:
[----:B------:R-:W-:-:S04]  /*0b50*/  IMAD.MOV.U32 R7, RZ, RZ, 0x0 ;  /* 0x00000000ff077424 */ /* 0x000fc800078e00ff */
[----:B0-----:R-:W-:Y:S05]  /*0b60*/  RET.REL.NODEC R6 `(_Z15quantize_kernelPKfPffim) ;  /* 0xfffffff406247950 */ /* 0x001fea0003c3ffff */
.L_x_38:
        /* <DEDUP_REMOVED lines=9> */
.L_x_72:


//--------------------- .nv.shared.reserved.0     --------------------------
	.section	.nv.shared.reserved.0,"aw",@nobits
	.weak		__nv_reservedSMEM_offset_0_alias
	.size		__nv_reservedSMEM_offset_0_alias, 0, 64
	.other		__nv_reservedSMEM_offset_0_alias,@"STO_CUDA_RESERVED_SHARED STV_DEFAULT"
__nv_reservedSMEM_offset_0_alias:
	.zero		0
	.zero		64


//--------------------- .nv.constant0._Z20unpack_packed_kernelPKhPffim --------------------------
	.section	.nv.constant0._Z20unpack_packed_kernelPKhPffim,"a",@progbits
	.sectionflags	@""
	.align	4
.nv.constant0._Z20unpack_packed_kernelPKhPffim:
	.zero		928


//--------------------- .nv.constant0._Z22quantize_packed_kernelPKfPhfim --------------------------
	.section	.nv.constant0._Z22quantize_packed_kernelPKfPhfim,"a",@progbits
	.sectionflags	@""
	.align	4
.nv.constant0._Z22quantize_packed_kernelPKfPhfim:
	.zero		928


//--------------------- .nv.constant0._Z15quantize_kernelPKfPffim --------------------------
	.section	.nv.constant0._Z15quantize_kernelPKfPffim,"a",@progbits
	.sectionflags	@""
	.align	4
.nv.constant0._Z15quantize_kernelPKfPffim:
	.zero		928


//--------------------- SYMBOLS --------------------------

	.type		.nv.reservedSmem.offset0,@object
	.size		.nv.reservedSmem.offset0,0x4
